	.target	sm_80

	.elftype	@"ET_EXEC"


//--------------------- .note.nv.tkinfo           --------------------------
	.section	.note.nv.tkinfo,"",@"SHT_NOTE"
	.sectionflags	@"SHF_NOTE_NV_TKINFO"
	.tkinfo
        /*0018*/ 	.word	0x00000002
        /*0030*/ 	.string	""
        /*0030*/ 	.string	"ptxas"
        /*0030*/ 	.string	"Cuda compilation tools, release 13.0, V13.0.88"
        /*0030*/ 	.string	"Build cuda_13.0.r13.0/compiler.36424714_0"
        /*0030*/ 	.string	"-v  -suppress-debug-info  -lineinfo  -arch sm_80 "



//--------------------- .note.nv.cuinfo           --------------------------
	.section	.note.nv.cuinfo,"",@"SHT_NOTE"
	.sectionflags	@"SHF_NOTE_NV_CUINFO"
        /*0018*/ 	.short	0x0002
        /*001a*/ 	.short	0x0050
        /*001c*/ 	.short	0x0082
	.zero		2


//--------------------- .nv.info                  --------------------------
	.section	.nv.info,"",@"SHT_CUDA_INFO"
	.align	4


	//----- nvinfo : EIATTR_REGCOUNT
	.align		4
        /*0000*/ 	.byte	0x04, 0x2f
        /*0002*/ 	.short	(.L_2 - .L_1)
	.align		4
.L_1:
        /*0004*/ 	.word	index@(attn_fwd)
        /*0008*/ 	.word	0x000000d2


	//----- nvinfo : EIATTR_FRAME_SIZE
	.align		4
.L_2:
        /*000c*/ 	.byte	0x04, 0x11
        /*000e*/ 	.short	(.L_4 - .L_3)
	.align		4
.L_3:
        /*0010*/ 	.word	index@(attn_fwd)
        /*0014*/ 	.word	0x00000000


	//----- nvinfo : EIATTR_MIN_STACK_SIZE
	.align		4
.L_4:
        /*0018*/ 	.byte	0x04, 0x12
        /*001a*/ 	.short	(.L_6 - .L_5)
	.align		4
.L_5:
        /*001c*/ 	.word	index@(attn_fwd)
        /*0020*/ 	.word	0x00000000
.L_6:


//--------------------- .nv.info.attn_fwd         --------------------------
	.section	.nv.info.attn_fwd,"",@"SHT_CUDA_INFO"
	.sectionflags	@""
	.align	4


	//----- nvinfo : EIATTR_CUDA_API_VERSION
	.align		4
        /*0000*/ 	.byte	0x04, 0x37
        /*0002*/ 	.short	(.L_8 - .L_7)
.L_7:
        /*0004*/ 	.word	0x00000082


	//----- nvinfo : EIATTR_SW2861232_WAR
	.align		4
.L_8:
        /*0008*/ 	.byte	0x01, 0x35
	.zero		2


	//----- nvinfo : EIATTR_PARAM_CBANK
	.align		4
        /*000c*/ 	.byte	0x04, 0x0a
        /*000e*/ 	.short	(.L_10 - .L_9)
	.align		4
.L_9:
        /*0010*/ 	.word	index@(.nv.constant0.attn_fwd)
        /*0014*/ 	.short	0x0160
        /*0016*/ 	.short	0x0088


	//----- nvinfo : EIATTR_CBANK_PARAM_SIZE
	.align		4
.L_10:
        /*0018*/ 	.byte	0x03, 0x19
        /*001a*/ 	.short	0x0088


	//----- nvinfo : EIATTR_KPARAM_INFO
	.align		4
        /*001c*/ 	.byte	0x04, 0x17
        /*001e*/ 	.short	(.L_12 - .L_11)
.L_11:
        /*0020*/ 	.word	0x00000000
        /*0024*/ 	.short	0x0019
        /*0026*/ 	.short	0x0080
        /*0028*/ 	.byte	0x00, 0xf4, 0x21, 0x00


	//----- nvinfo : EIATTR_KPARAM_INFO
	.align		4
.L_12:
        /*002c*/ 	.byte	0x04, 0x17
        /*002e*/ 	.short	(.L_14 - .L_13)
.L_13:
        /*0030*/ 	.word	0x00000000
        /*0034*/ 	.short	0x0018
        /*0036*/ 	.short	0x0078
        /*0038*/ 	.byte	0x00, 0xf4, 0x21, 0x00


	//----- nvinfo : EIATTR_KPARAM_INFO
	.align		4
.L_14:
        /*003c*/ 	.byte	0x04, 0x17
        /*003e*/ 	.short	(.L_16 - .L_15)
.L_15:
        /*0040*/ 	.word	0x00000000
        /*0044*/ 	.short	0x0017
        /*0046*/ 	.short	0x0070
        /*0048*/ 	.byte	0x00, 0xf0, 0x11, 0x00


	//----- nvinfo : EIATTR_KPARAM_INFO
	.align		4
.L_16:
        /*004c*/ 	.byte	0x04, 0x17
        /*004e*/ 	.short	(.L_18 - .L_17)
.L_17:
        /*0050*/ 	.word	0x00000000
        /*0054*/ 	.short	0x0016
        /*0056*/ 	.short	0x006c
        /*0058*/ 	.byte	0x00, 0xf0, 0x11, 0x00


	//----- nvinfo : EIATTR_KPARAM_INFO
	.align		4
.L_18:
        /*005c*/ 	.byte	0x04, 0x17
        /*005e*/ 	.short	(.L_20 - .L_19)
.L_19:
        /*0060*/ 	.word	0x00000000
        /*0064*/ 	.short	0x0015
        /*0066*/ 	.short	0x0068
        /*0068*/ 	.byte	0x00, 0xf0, 0x11, 0x00


	//----- nvinfo : EIATTR_KPARAM_INFO
	.align		4
.L_20:
        /*006c*/ 	.byte	0x04, 0x17
        /*006e*/ 	.short	(.L_22 - .L_21)
.L_21:
        /*0070*/ 	.word	0x00000000
        /*0074*/ 	.short	0x0014
        /*0076*/ 	.short	0x0064
        /*0078*/ 	.byte	0x00, 0xf0, 0x11, 0x00


	//----- nvinfo : EIATTR_KPARAM_INFO
	.align		4
.L_22:
        /*007c*/ 	.byte	0x04, 0x17
        /*007e*/ 	.short	(.L_24 - .L_23)
.L_23:
        /*0080*/ 	.word	0x00000000
        /*0084*/ 	.short	0x0013
        /*0086*/ 	.short	0x0060
        /*0088*/ 	.byte	0x00, 0xf0, 0x11, 0x00


	//----- nvinfo : EIATTR_KPARAM_INFO
	.align		4
.L_24:
        /*008c*/ 	.byte	0x04, 0x17
        /*008e*/ 	.short	(.L_26 - .L_25)
.L_25:
        /*0090*/ 	.word	0x00000000
        /*0094*/ 	.short	0x0012
        /*0096*/ 	.short	0x005c
        /*0098*/ 	.byte	0x00, 0xf0, 0x11, 0x00


	//----- nvinfo : EIATTR_KPARAM_INFO
	.align		4
.L_26:
        /*009c*/ 	.byte	0x04, 0x17
        /*009e*/ 	.short	(.L_28 - .L_27)
.L_27:
        /*00a0*/ 	.word	0x00000000
        /*00a4*/ 	.short	0x0011
        /*00a6*/ 	.short	0x0058
        /*00a8*/ 	.byte	0x00, 0xf0, 0x11, 0x00


	//----- nvinfo : EIATTR_KPARAM_INFO
	.align		4
.L_28:
        /*00ac*/ 	.byte	0x04, 0x17
        /*00ae*/ 	.short	(.L_30 - .L_29)
.L_29:
        /*00b0*/ 	.word	0x00000000
        /*00b4*/ 	.short	0x0010
        /*00b6*/ 	.short	0x0054
        /*00b8*/ 	.byte	0x00, 0xf0, 0x11, 0x00


	//----- nvinfo : EIATTR_KPARAM_INFO
	.align		4
.L_30:
        /*00bc*/ 	.byte	0x04, 0x17
        /*00be*/ 	.short	(.L_32 - .L_31)
.L_31:
        /*00c0*/ 	.word	0x00000000
        /*00c4*/ 	.short	0x000f
        /*00c6*/ 	.short	0x0050
        /*00c8*/ 	.byte	0x00, 0xf0, 0x11, 0x00


	//----- nvinfo : EIATTR_KPARAM_INFO
	.align		4
.L_32:
        /*00cc*/ 	.byte	0x04, 0x17
        /*00ce*/ 	.short	(.L_34 - .L_33)
.L_33:
        /*00d0*/ 	.word	0x00000000
        /*00d4*/ 	.short	0x000e
        /*00d6*/ 	.short	0x004c
        /*00d8*/ 	.byte	0x00, 0xf0, 0x11, 0x00


	//----- nvinfo : EIATTR_KPARAM_INFO
	.align		4
.L_34:
        /*00dc*/ 	.byte	0x04, 0x17
        /*00de*/ 	.short	(.L_36 - .L_35)
.L_35:
        /*00e0*/ 	.word	0x00000000
        /*00e4*/ 	.short	0x000d
        /*00e6*/ 	.short	0x0048
        /*00e8*/ 	.byte	0x00, 0xf0, 0x11, 0x00


	//----- nvinfo : EIATTR_KPARAM_INFO
	.align		4
.L_36:
        /*00ec*/ 	.byte	0x04, 0x17
        /*00ee*/ 	.short	(.L_38 - .L_37)
.L_37:
        /*00f0*/ 	.word	0x00000000
        /*00f4*/ 	.short	0x000c
        /*00f6*/ 	.short	0x0044
        /*00f8*/ 	.byte	0x00, 0xf0, 0x11, 0x00


	//----- nvinfo : EIATTR_KPARAM_INFO
	.align		4
.L_38:
        /*00fc*/ 	.byte	0x04, 0x17
        /*00fe*/ 	.short	(.L_40 - .L_39)
.L_39:
        /*0100*/ 	.word	0x00000000
        /*0104*/ 	.short	0x000b
        /*0106*/ 	.short	0x0040
        /*0108*/ 	.byte	0x00, 0xf0, 0x11, 0x00


	//----- nvinfo : EIATTR_KPARAM_INFO
	.align		4
.L_40:
        /*010c*/ 	.byte	0x04, 0x17
        /*010e*/ 	.short	(.L_42 - .L_41)
.L_41:
        /*0110*/ 	.word	0x00000000
        /*0114*/ 	.short	0x000a
        /*0116*/ 	.short	0x003c
        /*0118*/ 	.byte	0x00, 0xf0, 0x11, 0x00


	//----- nvinfo : EIATTR_KPARAM_INFO
	.align		4
.L_42:
        /*011c*/ 	.byte	0x04, 0x17
        /*011e*/ 	.short	(.L_44 - .L_43)
.L_43:
        /*0120*/ 	.word	0x00000000
        /*0124*/ 	.short	0x0009
        /*0126*/ 	.short	0x0038
        /*0128*/ 	.byte	0x00, 0xf0, 0x11, 0x00


	//----- nvinfo : EIATTR_KPARAM_INFO
	.align		4
.L_44:
        /*012c*/ 	.byte	0x04, 0x17
        /*012e*/ 	.short	(.L_46 - .L_45)
.L_45:
        /*0130*/ 	.word	0x00000000
        /*0134*/ 	.short	0x0008
        /*0136*/ 	.short	0x0034
        /*0138*/ 	.byte	0x00, 0xf0, 0x11, 0x00


	//----- nvinfo : EIATTR_KPARAM_INFO
	.align		4
.L_46:
        /*013c*/ 	.byte	0x04, 0x17
        /*013e*/ 	.short	(.L_48 - .L_47)
.L_47:
        /*0140*/ 	.word	0x00000000
        /*0144*/ 	.short	0x0007
        /*0146*/ 	.short	0x0030
        /*0148*/ 	.byte	0x00, 0xf0, 0x11, 0x00


	//----- nvinfo : EIATTR_KPARAM_INFO
	.align		4
.L_48:
        /*014c*/ 	.byte	0x04, 0x17
        /*014e*/ 	.short	(.L_50 - .L_49)
.L_49:
        /*0150*/ 	.word	0x00000000
        /*0154*/ 	.short	0x0006
        /*0156*/ 	.short	0x002c
        /*0158*/ 	.byte	0x00, 0xf0, 0x11, 0x00


	//----- nvinfo : EIATTR_KPARAM_INFO
	.align		4
.L_50:
        /*015c*/ 	.byte	0x04, 0x17
        /*015e*/ 	.short	(.L_52 - .L_51)
.L_51:
        /*0160*/ 	.word	0x00000000
        /*0164*/ 	.short	0x0005
        /*0166*/ 	.short	0x0028
        /*0168*/ 	.byte	0x00, 0xf0, 0x11, 0x00


	//----- nvinfo : EIATTR_KPARAM_INFO
	.align		4
.L_52:
        /*016c*/ 	.byte	0x04, 0x17
        /*016e*/ 	.short	(.L_54 - .L_53)
.L_53:
        /*0170*/ 	.word	0x00000000
        /*0174*/ 	.short	0x0004
        /*0176*/ 	.short	0x0020
        /*0178*/ 	.byte	0x00, 0xf4, 0x21, 0x00


	//----- nvinfo : EIATTR_KPARAM_INFO
	.align		4
.L_54:
        /*017c*/ 	.byte	0x04, 0x17
        /*017e*/ 	.short	(.L_56 - .L_55)
.L_55:
        /*0180*/ 	.word	0x00000000
        /*0184*/ 	.short	0x0003
        /*0186*/ 	.short	0x0018
        /*0188*/ 	.byte	0x00, 0xf4, 0x21, 0x00


	//----- nvinfo : EIATTR_KPARAM_INFO
	.align		4
.L_56:
        /*018c*/ 	.byte	0x04, 0x17
        /*018e*/ 	.short	(.L_58 - .L_57)
.L_57:
        /*0190*/ 	.word	0x00000000
        /*0194*/ 	.short	0x0002
        /*0196*/ 	.short	0x0010
        /*0198*/ 	.byte	0x00, 0xf4, 0x21, 0x00


	//----- nvinfo : EIATTR_KPARAM_INFO
	.align		4
.L_58:
        /*019c*/ 	.byte	0x04, 0x17
        /*019e*/ 	.short	(.L_60 - .L_59)
.L_59:
        /*01a0*/ 	.word	0x00000000
        /*01a4*/ 	.short	0x0001
        /*01a6*/ 	.short	0x0008
        /*01a8*/ 	.byte	0x00, 0xf4, 0x21, 0x00


	//----- nvinfo : EIATTR_KPARAM_INFO
	.align		4
.L_60:
        /*01ac*/ 	.byte	0x04, 0x17
        /*01ae*/ 	.short	(.L_62 - .L_61)
.L_61:
        /*01b0*/ 	.word	0x00000000
        /*01b4*/ 	.short	0x0000
        /*01b6*/ 	.short	0x0000
        /*01b8*/ 	.byte	0x00, 0xf4, 0x21, 0x00


	//----- nvinfo : EIATTR_MAXREG_COUNT
	.align		4
.L_62:
        /*01bc*/ 	.byte	0x03, 0x1b
        /*01be*/ 	.short	0x00ff


	//----- nvinfo : EIATTR_NUM_BARRIERS
	.align		4
        /*01c0*/ 	.byte	0x02, 0x4c
        /*01c2*/ 	.byte	0x01
	.zero		1


	//----- nvinfo : EIATTR_MERCURY_ISA_VERSION
	.align		4
        /*01c4*/ 	.byte	0x03, 0x5f
        /*01c6*/ 	.short	0x0000


	//----- nvinfo : EIATTR_COOP_GROUP_MASK_REGIDS
	.align		4
        /*01c8*/ 	.byte	0x04, 0x29
        /*01ca*/ 	.short	(.L_64 - .L_63)


	//   ....[0]....
.L_63:
        /*01cc*/ 	.word	0xffffffff


	//   ....[1]....
        /*01d0*/ 	.word	0xffffffff


	//   ....[2]....
        /*01d4*/ 	.word	0xffffffff


	//   ....[3]....
        /*01d8*/ 	.word	0xffffffff


	//   ....[4]....
        /*01dc*/ 	.word	0xffffffff


	//   ....[5]....
        /*01e0*/ 	.word	0xffffffff


	//   ....[6]....
        /*01e4*/ 	.word	0xffffffff


	//   ....[7]....
        /*01e8*/ 	.word	0xffffffff


	//----- nvinfo : EIATTR_COOP_GROUP_INSTR_OFFSETS
	.align		4
.L_64:
        /*01ec*/ 	.byte	0x04, 0x28
        /*01ee*/ 	.short	(.L_66 - .L_65)


	//   ....[0]....
.L_65:
        /*01f0*/ 	.word	0x00001620


	//   ....[1]....
        /*01f4*/ 	.word	0x00001840


	//   ....[2]....
        /*01f8*/ 	.word	0x00001cf0


	//   ....[3]....
        /*01fc*/ 	.word	0x00001d20


	//   ....[4]....
        /*0200*/ 	.word	0x00003150


	//   ....[5]....
        /*0204*/ 	.word	0x00003160


	//   ....[6]....
        /*0208*/ 	.word	0x000031f0


	//   ....[7]....
        /*020c*/ 	.word	0x00003200


	//----- nvinfo : EIATTR_EXIT_INSTR_OFFSETS
	.align		4
.L_66:
        /*0210*/ 	.byte	0x04, 0x1c
        /*0212*/ 	.short	(.L_68 - .L_67)


	//   ....[0]....
.L_67:
        /*0214*/ 	.word	0x00003d50


	//   ....[1]....
        /*0218*/ 	.word	0x00003df0


	//----- nvinfo : EIATTR_REQNTID
	.align		4
.L_68:
        /*021c*/ 	.byte	0x04, 0x10
        /*021e*/ 	.short	(.L_70 - .L_69)
.L_69:
        /*0220*/ 	.word	0x00000080
        /*0224*/ 	.word	0x00000001
        /*0228*/ 	.word	0x00000001
.L_70:


//--------------------- .nv.callgraph             --------------------------
	.section	.nv.callgraph,"",@"SHT_CUDA_CALLGRAPH"
	.align	4
	.sectionentsize	8
	.align		4
        /*0000*/ 	.word	0x00000000
	.align		4
        /*0004*/ 	.word	0xffffffff
	.align		4
        /*0008*/ 	.word	0x00000000
	.align		4
        /*000c*/ 	.word	0xfffffffe
	.align		4
        /*0010*/ 	.word	0x00000000
	.align		4
        /*0014*/ 	.word	0xfffffffd
	.align		4
        /*0018*/ 	.word	0x00000000
	.align		4
        /*001c*/ 	.word	0xfffffffc


//--------------------- .nv.rel.action            --------------------------
	.section	.nv.rel.action,"",@"SHT_CUDA_RELOCINFO"
	.align	8
	.sectionentsize	8
        /*0000*/ 	.byte	0x73, 0x00, 0x00, 0x00, 0x00, 0x00, 0x00, 0x00, 0x00, 0x00, 0x00, 0x11, 0x25, 0x00, 0x05, 0x36


//--------------------- .nv.constant4             --------------------------
	.section	.nv.constant4,"a",@progbits
	.align	8
	.align		8
.nv.constant4:
        /*0000*/ 	.dword	_$_str


//--------------------- .nv.constant0.attn_fwd    --------------------------
	.section	.nv.constant0.attn_fwd,"a",@progbits
	.sectionflags	@""
	.align	4
.nv.constant0.attn_fwd:
	.zero		488


//--------------------- .text.attn_fwd            --------------------------
	.section	.text.attn_fwd,"ax",@progbits
	.sectioninfo	@"SHI_REGISTERS=210"
	.align	128
        .global         attn_fwd
        .type           attn_fwd,@function
        .size           attn_fwd,(.L_x_3 - attn_fwd)
        .other          attn_fwd,@"STO_CUDA_ENTRY STV_DEFAULT"
attn_fwd:
.text.attn_fwd:
[----:B------:R-:W-:Y:S02]  /*0000*/  MOV R1, c[0x0][0x28] ;  /* 0x00000a0000017a02 */ /* 0x000fe40000000f00 */
[----:B------:R-:W0:Y:S01]  /*0010*/  S2R R0, SR_TID.X ;  /* 0x0000000000007919 */ /* 0x000e220000002100 */
[----:B------:R-:W-:Y:S01]  /*0020*/  MOV R10, c[0x0][0x198] ;  /* 0x00006600000a7a02 */ /* 0x000fe20000000f00 */
[----:B------:R-:W-:Y:S02]  /*0030*/  ULDC.64 UR4, c[0x0][0x118] ;  /* 0x0000460000047ab9 */ /* 0x000fe40000000a00 */
[----:B------:R-:W1:Y:S04]  /*0040*/  S2R R4, SR_CTAID.X ;  /* 0x0000000000047919 */ /* 0x000e680000002500 */
[----:B------:R-:W2:Y:S01]  /*0050*/  S2R R2, SR_CTAID.Y ;  /* 0x0000000000027919 */ /* 0x000ea20000002600 */
[----:B0-----:R-:W-:Y:S02]  /*0060*/  LOP3.LUT R3, R0, 0x1f, RZ, 0xc0, !PT ;  /* 0x0000001f00037812 */ /* 0x001fe400078ec0ff */
[----:B------:R-:W-:-:S02]  /*0070*/  SHF.R.U32.HI R5, RZ, 0x5, R0 ;  /* 0x00000005ff057819 */ /* 0x000fc40000011600 */
[----:B-1----:R-:W-:Y:S02]  /*0080*/  LEA R3, R4, R3, 0x5 ;  /* 0x0000000304037211 */ /* 0x002fe400078e28ff */
[----:B------:R-:W-:Y:S01]  /*0090*/  SGXT.U32 R4, R5, 0x2 ;  /* 0x000000020504781a */ /* 0x000fe20000000000 */
[----:B--2---:R-:W-:Y:S02]  /*00a0*/  IMAD R5, R2, c[0x0][0x190], RZ ;  /* 0x0000640002057a24 */ /* 0x004fe400078e02ff */
[----:B------:R-:W-:Y:S02]  /*00b0*/  IMAD R7, R3, c[0x0][0x194], RZ ;  /* 0x0000650003077a24 */ /* 0x000fe400078e02ff */
[----:B------:R-:W-:Y:S01]  /*00c0*/  IMAD R11, R4, c[0x0][0x198], RZ ;  /* 0x00006600040b7a24 */ /* 0x000fe200078e02ff */
[C---:B------:R-:W-:Y:S01]  /*00d0*/  SHF.L.U32 R6, R5.reuse, 0x1, RZ ;  /* 0x0000000105067819 */ /* 0x040fe200000006ff */
[----:B------:R-:W-:Y:S01]  /*00e0*/  IMAD.HI R5, R5, 0x2, RZ ;  /* 0x0000000205057827 */ /* 0x000fe200078e02ff */
[----:B------:R-:W-:-:S02]  /*00f0*/  SHF.L.U32 R9, R7, 0x1, RZ ;  /* 0x0000000107097819 */ /* 0x000fc400000006ff */
[C---:B------:R-:W-:Y:S01]  /*0100*/  LEA R13, R10.reuse, R11, 0x2 ;  /* 0x0000000b0a0d7211 */ /* 0x040fe200078e10ff */
[----:B------:R-:W-:Y:S01]  /*0110*/  IMAD.HI R8, R7, 0x2, RZ ;  /* 0x0000000207087827 */ /* 0x000fe200078e02ff */
[----:B------:R-:W-:Y:S02]  /*0120*/  IADD3 R14, P0, P1, R9, c[0x0][0x160], R6 ;  /* 0x00005800090e7a10 */ /* 0x000fe4000791e006 */
[----:B------:R-:W-:Y:S02]  /*0130*/  LEA R6, R10, R13, 0x2 ;  /* 0x0000000d0a067211 */ /* 0x000fe400078e10ff */
[----:B------:R-:W-:Y:S02]  /*0140*/  IADD3.X R16, R8, c[0x0][0x164], R5, P0, P1 ;  /* 0x0000590008107a10 */ /* 0x000fe400007e2405 */
[----:B------:R-:W-:Y:S02]  /*0150*/  LEA R5, R10, R6, 0x2 ;  /* 0x000000060a057211 */ /* 0x000fe400078e10ff */
[----:B------:R-:W-:-:S02]  /*0160*/  LEA R8, P0, R11, R14, 0x1 ;  /* 0x0000000e0b087211 */ /* 0x000fc400078008ff */
[-C--:B------:R-:W-:Y:S02]  /*0170*/  LEA R10, P1, R13, R14.reuse, 0x1 ;  /* 0x0000000e0d0a7211 */ /* 0x080fe400078208ff */
[CC--:B------:R-:W-:Y:S02]  /*0180*/  LEA R12, P2, R6.reuse, R14.reuse, 0x1 ;  /* 0x0000000e060c7211 */ /* 0x0c0fe400078408ff */
[----:B------:R-:W-:Y:S02]  /*0190*/  LEA R14, P3, R5, R14, 0x1 ;  /* 0x0000000e050e7211 */ /* 0x000fe400078608ff */
[-C--:B------:R-:W-:Y:S02]  /*01a0*/  LEA.HI.X.SX32 R9, R11, R16.reuse, 0x1, P0 ;  /* 0x000000100b097211 */ /* 0x080fe400000f0eff */
[-C--:B------:R-:W-:Y:S02]  /*01b0*/  LEA.HI.X.SX32 R11, R13, R16.reuse, 0x1, P1 ;  /* 0x000000100d0b7211 */ /* 0x080fe400008f0eff */
[----:B------:R-:W-:-:S02]  /*01c0*/  LEA.HI.X.SX32 R13, R6, R16, 0x1, P2 ;  /* 0x00000010060d7211 */ /* 0x000fc400010f0eff */
[----:B------:R-:W-:Y:S01]  /*01d0*/  LEA.HI.X.SX32 R15, R5, R16, 0x1, P3 ;  /* 0x00000010050f7211 */ /* 0x000fe200018f0eff */
[----:B------:R0:W2:Y:S04]  /*01e0*/  LDG.E.U16 R9, [R8.64] ;  /* 0x0000000408097981 */ /* 0x0000a8000c1e1500 */
[----:B------:R1:W3:Y:S04]  /*01f0*/  LDG.E.U16 R13, [R12.64] ;  /* 0x000000040c0d7981 */ /* 0x0002e8000c1e1500 */
[----:B------:R-:W4:Y:S04]  /*0200*/  LDG.E.U16 R14, [R14.64] ;  /* 0x000000040e0e7981 */ /* 0x000f28000c1e1500 */
[----:B------:R5:W4:Y:S01]  /*0210*/  LDG.E.U16 R11, [R10.64] ;  /* 0x000000040a0b7981 */ /* 0x000b22000c1e1500 */
[----:B------:R-:W-:-:S04]  /*0220*/  SHF.R.S32.HI R6, RZ, 0x6, R0 ;  /* 0x00000006ff067819 */ /* 0x000fc80000011400 */
[----:B------:R-:W-:Y:S02]  /*0230*/  SGXT R6, R6, 0x1 ;  /* 0x000000010606781a */ /* 0x000fe40000000200 */
[----:B------:R-:W-:Y:S02]  /*0240*/  SHF.L.U32 R5, R0, 0x1, RZ ;  /* 0x0000000100057819 */ /* 0x000fe400000006ff */
[----:B------:R-:W-:-:S04]  /*0250*/  LOP3.LUT R6, R6, 0x90, RZ, 0xc0, !PT ;  /* 0x0000009006067812 */ /* 0x000fc800078ec0ff */
[----:B------:R-:W-:-:S04]  /*0260*/  LOP3.LUT R6, R6, 0x7e, R5, 0x78, !PT ;  /* 0x0000007e06067812 */ /* 0x000fc800078e7805 */
[----:B------:R-:W-:Y:S02]  /*0270*/  LOP3.LUT R7, R6, 0x20, RZ, 0x3c, !PT ;  /* 0x0000002006077812 */ /* 0x000fe400078e3cff */
[----:B0-----:R-:W-:-:S04]  /*0280*/  MOV R8, c[0x0][0x1d0] ;  /* 0x0000740000087a02 */ /* 0x001fc80000000f00 */
[----:B------:R-:W-:Y:S01]  /*0290*/  ISETP.GE.AND P0, PT, R8, 0x1, PT ;  /* 0x000000010800780c */ /* 0x000fe20003f06270 */
[----:B------:R-:W-:Y:S01]  /*02a0*/  CS2R R68, SRZ ;  /* 0x0000000000447805 */ /* 0x000fe2000001ff00 */
[----:B------:R-:W-:Y:S01]  /*02b0*/  MOV R27, 0xff800000 ;  /* 0xff800000001b7802 */ /* 0x000fe20000000f00 */
[----:B------:R-:W-:Y:S01]  /*02c0*/  CS2R R70, SRZ ;  /* 0x0000000000467805 */ /* 0x000fe2000001ff00 */
[----:B-----5:R-:W-:Y:S01]  /*02d0*/  MOV R10, 0x3f800000 ;  /* 0x3f800000000a7802 */ /* 0x020fe20000000f00 */
[----:B------:R-:W-:Y:S01]  /*02e0*/  CS2R R64, SRZ ;  /* 0x0000000000407805 */ /* 0x000fe2000001ff00 */
[----:B------:R-:W-:Y:S01]  /*02f0*/  MOV R26, 0x3f800000 ;  /* 0x3f800000001a7802 */ /* 0x000fe20000000f00 */
[----:B------:R-:W-:Y:S01]  /*0300*/  CS2R R66, SRZ ;  /* 0x0000000000427805 */ /* 0x000fe2000001ff00 */
[----:B------:R-:W-:Y:S02]  /*0310*/  MOV R97, 0xff800000 ;  /* 0xff80000000617802 */ /* 0x000fe40000000f00 */
[C---:B-1----:R-:W-:Y:S01]  /*0320*/  LOP3.LUT R12, R0.reuse, 0x10, RZ, 0xc0, !PT ;  /* 0x00000010000c7812 */ /* 0x042fe200078ec0ff */
[----:B--2---:R-:W-:Y:S04]  /*0330*/  STS.U16 [R6+0x1000], R9 ;  /* 0x0010000906007388 */ /* 0x004fe80000000400 */
[----:B---3--:R0:W-:Y:S04]  /*0340*/  STS.U16 [R6+0x1200], R13 ;  /* 0x0012000d06007388 */ /* 0x0081e80000000400 */
[----:B----4-:R-:W-:Y:S04]  /*0350*/  STS.U16 [R7+0x1300], R14 ;  /* 0x0013000e07007388 */ /* 0x010fe80000000400 */
[----:B------:R1:W-:Y:S01]  /*0360*/  STS.U16 [R7+0x1100], R11 ;  /* 0x0011000b07007388 */ /* 0x0003e20000000400 */
[----:B0-----:R-:W-:-:S02]  /*0370*/  LOP3.LUT R13, R0, 0x20, RZ, 0xc0, !PT ;  /* 0x00000020000d7812 */ /* 0x001fc400078ec0ff */
[----:B-1----:R-:W-:Y:S01]  /*0380*/  SHF.L.U32 R11, R0, 0x3, RZ ;  /* 0x00000003000b7819 */ /* 0x002fe200000006ff */
[----:B------:R-:W-:Y:S05]  /*0390*/  @!P0 BRA `(.L_x_0) ;  /* 0x00002fa000008947 */ /* 0x000fea0003800000 */
[----:B------:R-:W-:Y:S01]  /*03a0*/  LOP3.LUT R8, R0, 0xf, RZ, 0xc0, !PT ;  /* 0x0000000f00087812 */ /* 0x000fe200078ec0ff */
[----:B------:R-:W-:Y:S01]  /*03b0*/  IMAD R7, R2, c[0x0][0x1a0], RZ ;  /* 0x0000680002077a24 */ /* 0x000fe200078e02ff */
[----:B------:R-:W-:Y:S01]  /*03c0*/  LOP3.LUT R15, R11, 0x30, RZ, 0xc0, !PT ;  /* 0x000000300b0f7812 */ /* 0x000fe200078ec0ff */
[----:B------:R-:W-:Y:S01]  /*03d0*/  CS2R R68, SRZ ;  /* 0x0000000000447805 */ /* 0x000fe2000001ff00 */
[--C-:B------:R-:W-:Y:S01]  /*03e0*/  SHF.R.S32.HI R17, RZ, 0x2, R0.reuse ;  /* 0x00000002ff117819 */ /* 0x100fe20000011400 */
[----:B------:R-:W-:Y:S01]  /*03f0*/  IMAD R10, R8, c[0x0][0x1a8], RZ ;  /* 0x00006a00080a7a24 */ /* 0x000fe200078e02ff */
[----:B------:R-:W-:Y:S01]  /*0400*/  SHF.L.U32 R9, R7, 0x1, RZ ;  /* 0x0000000107097819 */ /* 0x000fe200000006ff */
[----:B------:R-:W-:Y:S01]  /*0410*/  IMAD R8, R2, c[0x0][0x1b0], RZ ;  /* 0x00006c0002087a24 */ /* 0x000fe200078e02ff */
[----:B------:R-:W-:Y:S01]  /*0420*/  SGXT R17, R17, 0x1 ;  /* 0x000000011111781a */ /* 0x000fe20000000200 */
[----:B------:R-:W-:Y:S01]  /*0430*/  IMAD.HI R7, R7, 0x2, RZ ;  /* 0x0000000207077827 */ /* 0x000fe200078e02ff */
[C---:B------:R-:W-:Y:S01]  /*0440*/  SHF.L.U32 R14, R10.reuse, 0x1, RZ ;  /* 0x000000010a0e7819 */ /* 0x040fe200000006ff */
[----:B------:R-:W-:Y:S01]  /*0450*/  CS2R R70, SRZ ;  /* 0x0000000000467805 */ /* 0x000fe2000001ff00 */
[----:B------:R-:W-:Y:S01]  /*0460*/  MOV R24, c[0x0][0x1a4] ;  /* 0x0000690000187a02 */ /* 0x000fe20000000f00 */
[----:B------:R-:W-:Y:S01]  /*0470*/  IMAD.HI R10, R10, 0x2, RZ ;  /* 0x000000020a0a7827 */ /* 0x000fe200078e02ff */
[----:B------:R-:W-:Y:S01]  /*0480*/  IADD3 R50, P0, P1, R14, c[0x0][0x168], R9 ;  /* 0x00005a000e327a10 */ /* 0x000fe2000791e009 */
[----:B------:R-:W-:Y:S01]  /*0490*/  CS2R R64, SRZ ;  /* 0x0000000000407805 */ /* 0x000fe2000001ff00 */
[--C-:B------:R-:W-:Y:S01]  /*04a0*/  SHF.R.U32.HI R9, RZ, 0x4, R0.reuse ;  /* 0x00000004ff097819 */ /* 0x100fe20000011600 */
[----:B------:R-:W-:Y:S01]  /*04b0*/  IMAD.HI R20, R8, 0x2, RZ ;  /* 0x0000000208147827 */ /* 0x000fe200078e02ff */
[----:B------:R-:W-:Y:S01]  /*04c0*/  LOP3.LUT R14, R15, 0x20, R0, 0x78, !PT ;  /* 0x000000200f0e7812 */ /* 0x000fe200078e7800 */
[----:B------:R-:W-:Y:S01]  /*04d0*/  CS2R R66, SRZ ;  /* 0x0000000000427805 */ /* 0x000fe2000001ff00 */
[----:B------:R-:W-:-:S02]  /*04e0*/  SGXT.U32 R9, R9, 0x3 ;  /* 0x000000030909781a */ /* 0x000fc40000000000 */
[C---:B------:R-:W-:Y:S02]  /*04f0*/  LOP3.LUT R16, R0.reuse, 0x7f, RZ, 0xc0, !PT ;  /* 0x0000007f00107812 */ /* 0x040fe400078ec0ff */
[C---:B------:R-:W-:Y:S01]  /*0500*/  LOP3.LUT R23, R0.reuse, 0x7, RZ, 0xc0, !PT ;  /* 0x0000000700177812 */ /* 0x040fe200078ec0ff */
[----:B------:R-:W-:Y:S01]  /*0510*/  IMAD R15, R9, c[0x0][0x1a4], RZ ;  /* 0x00006900090f7a24 */ /* 0x000fe200078e02ff */
[----:B------:R-:W-:Y:S01]  /*0520*/  SHF.L.U32 R18, R0, 0x5, RZ ;  /* 0x0000000500127819 */ /* 0x000fe200000006ff */
[----:B------:R-:W-:Y:S01]  /*0530*/  IMAD R19, R16, c[0x0][0x1b4], RZ ;  /* 0x00006d0010137a24 */ /* 0x000fe200078e02ff */
[----:B------:R-:W-:Y:S02]  /*0540*/  LOP3.LUT R9, R17, 0x90, RZ, 0xc0, !PT ;  /* 0x0000009011097812 */ /* 0x000fe400078ec0ff */
[----:B------:R-:W-:Y:S02]  /*0550*/  LEA R17, R24, R15, 0x3 ;  /* 0x0000000f18117211 */ /* 0x000fe400078e18ff */
[----:B------:R-:W-:-:S02]  /*0560*/  LEA R21, R23, R12, 0x1 ;  /* 0x0000000c17157211 */ /* 0x000fc400078e08ff */
[----:B------:R-:W-:Y:S02]  /*0570*/  LOP3.LUT R14, R14, 0x10, R5, 0x78, !PT ;  /* 0x000000100e0e7812 */ /* 0x000fe400078e7805 */
[----:B------:R-:W-:Y:S02]  /*0580*/  LOP3.LUT R72, R9, 0x60, R18, 0xf8, !PT ;  /* 0x0000006009487812 */ /* 0x000fe400078ef812 */
[C---:B------:R-:W-:Y:S02]  /*0590*/  LEA R18, R24.reuse, R17, 0x3 ;  /* 0x0000001118127211 */ /* 0x040fe400078e18ff */
[----:B------:R-:W-:Y:S01]  /*05a0*/  LEA R14, R21, R14, 0x5 ;  /* 0x0000000e150e7211 */ /* 0x000fe200078e28ff */
[C---:B------:R-:W-:Y:S01]  /*05b0*/  IMAD.HI R21, R19.reuse, 0x2, RZ ;  /* 0x0000000213157827 */ /* 0x040fe200078e02ff */
[----:B------:R-:W-:Y:S02]  /*05c0*/  SHF.L.U32 R29, R19, 0x1, RZ ;  /* 0x00000001131d7819 */ /* 0x000fe400000006ff */
[----:B------:R-:W-:-:S02]  /*05d0*/  LEA R19, R24, R18, 0x3 ;  /* 0x0000001218137211 */ /* 0x000fc400078e18ff */
[----:B------:R-:W-:Y:S02]  /*05e0*/  SHF.L.U32 R28, R8, 0x1, RZ ;  /* 0x00000001081c7819 */ /* 0x000fe400000006ff */
[----:B------:R-:W-:Y:S02]  /*05f0*/  LEA.HI R8, R0, 0x38, RZ, 0x1c ;  /* 0x0000003800087811 */ /* 0x000fe400078fe0ff */
[----:B------:R-:W-:Y:S02]  /*0600*/  IADD3.X R22, R10, c[0x0][0x16c], R7, P0, P1 ;  /* 0x00005b000a167a10 */ /* 0x000fe400007e2407 */
[----:B------:R-:W-:Y:S01]  /*0610*/  LEA R7, R24, R19, 0x3 ;  /* 0x0000001318077211 */ /* 0x000fe200078e18ff */
[----:B------:R-:W-:Y:S01]  /*0620*/  IMAD R10, R8, c[0x0][0x1a4], RZ ;  /* 0x00006900080a7a24 */ /* 0x000fe200078e02ff */
[----:B------:R-:W-:Y:S02]  /*0630*/  IADD3 R28, P2, P3, R29, c[0x0][0x170], R28 ;  /* 0x00005c001d1c7a10 */ /* 0x000fe40007b5e01c */
[----:B------:R-:W-:-:S02]  /*0640*/  LEA.HI R9, R0, 0x78, RZ, 0x1c ;  /* 0x0000007800097811 */ /* 0x000fc400078fe0ff */
[C---:B------:R-:W-:Y:S02]  /*0650*/  LEA R8, R24.reuse, R7, 0x3 ;  /* 0x0000000718087211 */ /* 0x040fe400078e18ff */
[----:B------:R-:W-:Y:S01]  /*0660*/  IADD3.X R29, R21, c[0x0][0x174], R20, P2, P3 ;  /* 0x00005d00151d7a10 */ /* 0x000fe200017e6414 */
[----:B------:R-:W-:Y:S01]  /*0670*/  IMAD R20, R9, c[0x0][0x1a4], RZ ;  /* 0x0000690009147a24 */ /* 0x000fe200078e02ff */
[C---:B------:R-:W-:Y:S02]  /*0680*/  LEA R166, P0, R15.reuse, R50, 0x1 ;  /* 0x000000320fa67211 */ /* 0x040fe400078008ff */
[----:B------:R-:W-:Y:S02]  /*0690*/  LEA R9, R24, R8, 0x3 ;  /* 0x0000000818097211 */ /* 0x000fe400078e18ff */
[----:B------:R-:W-:Y:S02]  /*06a0*/  LEA R30, P2, R10, R50, 0x1 ;  /* 0x000000320a1e7211 */ /* 0x000fe400078408ff */
[----:B------:R-:W-:-:S02]  /*06b0*/  LEA.HI.X.SX32 R167, R15, R22, 0x1, P0 ;  /* 0x000000160fa77211 */ /* 0x000fc400000f0eff */
[----:B------:R-:W-:Y:S02]  /*06c0*/  LEA R15, R24, R9, 0x4 ;  /* 0x00000009180f7211 */ /* 0x000fe400078e20ff */
[C---:B------:R-:W-:Y:S02]  /*06d0*/  LEA R164, P1, R17.reuse, R50, 0x1 ;  /* 0x0000003211a47211 */ /* 0x040fe400078208ff */
[----:B------:R-:W-:Y:S02]  /*06e0*/  LEA.HI.X.SX32 R31, R10, R22, 0x1, P2 ;  /* 0x000000160a1f7211 */ /* 0x000fe400010f0eff */
[----:B------:R-:W-:Y:S02]  /*06f0*/  LEA R10, R24, R15, 0x3 ;  /* 0x0000000f180a7211 */ /* 0x000fe400078e18ff */
[----:B------:R-:W-:Y:S02]  /*0700*/  LEA R162, P0, R18, R50, 0x1 ;  /* 0x0000003212a27211 */ /* 0x000fe400078008ff */
[----:B------:R-:W-:-:S02]  /*0710*/  LEA.HI.X.SX32 R165, R17, R22, 0x1, P1 ;  /* 0x0000001611a57211 */ /* 0x000fc400008f0eff */
[----:B------:R-:W-:Y:S02]  /*0720*/  LEA R17, R24, R10, 0x3 ;  /* 0x0000000a18117211 */ /* 0x000fe400078e18ff */
[----:B------:R-:W-:Y:S02]  /*0730*/  LEA R160, P1, R19, R50, 0x1 ;  /* 0x0000003213a07211 */ /* 0x000fe400078208ff */
[----:B------:R-:W-:Y:S02]  /*0740*/  LEA.HI.X.SX32 R163, R18, R22, 0x1, P0 ;  /* 0x0000001612a37211 */ /* 0x000fe400000f0eff */
[----:B------:R-:W-:Y:S02]  /*0750*/  LEA R158, P0, R7, R50, 0x1 ;  /* 0x00000032079e7211 */ /* 0x000fe400078008ff */
[----:B------:R-:W-:Y:S02]  /*0760*/  LEA R18, R24, R17, 0x3 ;  /* 0x0000001118127211 */ /* 0x000fe400078e18ff */
[----:B------:R-:W-:-:S02]  /*0770*/  LEA.HI.X.SX32 R161, R19, R22, 0x1, P1 ;  /* 0x0000001613a17211 */ /* 0x000fc400008f0eff */
[----:B------:R-:W-:Y:S02]  /*0780*/  LEA R34, P1, R8, R50, 0x1 ;  /* 0x0000003208227211 */ /* 0x000fe400078208ff */
[----:B------:R-:W-:Y:S02]  /*0790*/  LEA.HI.X.SX32 R159, R7, R22, 0x1, P0 ;  /* 0x00000016079f7211 */ /* 0x000fe400000f0eff */
[----:B------:R-:W-:Y:S02]  /*07a0*/  LEA R7, R24, R18, 0x3 ;  /* 0x0000001218077211 */ /* 0x000fe400078e18ff */
[----:B------:R-:W-:Y:S02]  /*07b0*/  MOV R89, c[0x0][0x1b8] ;  /* 0x00006e0000597a02 */ /* 0x000fe40000000f00 */
[----:B------:R-:W-:Y:S02]  /*07c0*/  LEA R36, P2, R9, R50, 0x1 ;  /* 0x0000003209247211 */ /* 0x000fe400078408ff */
[-C--:B------:R-:W-:Y:S01]  /*07d0*/  LEA.HI.X.SX32 R35, R8, R22.reuse, 0x1, P1 ;  /* 0x0000001608237211 */ /* 0x080fe200008f0eff */
[C---:B------:R-:W-:Y:S01]  /*07e0*/  IMAD R57, R89.reuse, 0xa, RZ ;  /* 0x0000000a59397824 */ /* 0x040fe200078e02ff */
[----:B------:R-:W-:Y:S01]  /*07f0*/  LEA R8, R24, R7, 0x3 ;  /* 0x0000000718087211 */ /* 0x000fe200078e18ff */
[----:B------:R-:W-:Y:S01]  /*0800*/  IMAD R91, R89, 0x14, RZ ;  /* 0x00000014595b7824 */ /* 0x000fe200078e02ff */
[----:B------:R-:W-:Y:S01]  /*0810*/  LEA.HI.X.SX32 R37, R9, R22, 0x1, P2 ;  /* 0x0000001609257211 */ /* 0x000fe200010f0eff */
[----:B------:R-:W-:Y:S01]  /*0820*/  IMAD R93, R89, 0x16, RZ ;  /* 0x00000016595d7824 */ /* 0x000fe200078e02ff */
[-C--:B------:R-:W-:Y:S01]  /*0830*/  LEA R38, P0, R15, R50.reuse, 0x1 ;  /* 0x000000320f267211 */ /* 0x080fe200078008ff */
[C---:B------:R-:W-:Y:S01]  /*0840*/  IMAD R61, R89.reuse, 0x6, RZ ;  /* 0x00000006593d7824 */ /* 0x040fe200078e02ff */
[-C--:B------:R-:W-:Y:S01]  /*0850*/  LEA R40, P1, R10, R50.reuse, 0x1 ;  /* 0x000000320a287211 */ /* 0x080fe200078208ff */
[----:B------:R-:W-:Y:S01]  /*0860*/  IMAD R79, R89, 0xc, RZ ;  /* 0x0000000c594f7824 */ /* 0x000fe200078e02ff */
[-C--:B------:R-:W-:Y:S01]  /*0870*/  LEA R42, P2, R17, R50.reuse, 0x1 ;  /* 0x00000032112a7211 */ /* 0x080fe200078408ff */
[C---:B------:R-:W-:Y:S01]  /*0880*/  IMAD R87, R89.reuse, 0x12, RZ ;  /* 0x0000001259577824 */ /* 0x040fe200078e02ff */
[----:B------:R-:W-:Y:S01]  /*0890*/  LEA R32, P3, R20, R50, 0x1 ;  /* 0x0000003214207211 */ /* 0x000fe200078608ff */
[C---:B------:R-:W-:Y:S01]  /*08a0*/  IMAD R95, R89.reuse, 0x18, RZ ;  /* 0x00000018595f7824 */ /* 0x040fe200078e02ff */
[----:B------:R-:W-:Y:S01]  /*08b0*/  LEA R9, R24, R8, 0x3 ;  /* 0x0000000818097211 */ /* 0x000fe200078e18ff */
[----:B------:R-:W-:Y:S01]  /*08c0*/  IMAD R97, R89, 0x1a, RZ ;  /* 0x0000001a59617824 */ /* 0x000fe200078e02ff */
[-C--:B------:R-:W-:Y:S01]  /*08d0*/  LEA.HI.X.SX32 R39, R15, R22.reuse, 0x1, P0 ;  /* 0x000000160f277211 */ /* 0x080fe200000f0eff */
[C---:B------:R-:W-:Y:S01]  /*08e0*/  IMAD R77, R89.reuse, 0xb, RZ ;  /* 0x0000000b594d7824 */ /* 0x040fe200078e02ff */
[-C--:B------:R-:W-:Y:S01]  /*08f0*/  LEA.HI.X.SX32 R41, R10, R22.reuse, 0x1, P1 ;  /* 0x000000160a297211 */ /* 0x080fe200008f0eff */
[----:B------:R-:W-:Y:S01]  /*0900*/  IMAD R81, R89, 0xd, RZ ;  /* 0x0000000d59517824 */ /* 0x000fe200078e02ff */
[----:B------:R-:W-:Y:S01]  /*0910*/  LEA.HI.X.SX32 R43, R17, R22, 0x1, P2 ;  /* 0x00000016112b7211 */ /* 0x000fe200010f0eff */
[C---:B------:R-:W-:Y:S01]  /*0920*/  IMAD R83, R89.reuse, 0xe, RZ ;  /* 0x0000000e59537824 */ /* 0x040fe200078e02ff */
[C---:B------:R-:W-:Y:S01]  /*0930*/  LEA R55, R89.reuse, R89, 0x2 ;  /* 0x0000005959377211 */ /* 0x040fe200078e10ff */
[----:B------:R-:W-:Y:S01]  /*0940*/  IMAD R99, R89, 0x1c, RZ ;  /* 0x0000001c59637824 */ /* 0x000fe200078e02ff */
[----:B------:R-:W-:Y:S01]  /*0950*/  IADD3 R140, P6, R57, R28, RZ ;  /* 0x0000001c398c7210 */ /* 0x000fe20007fde0ff */
[----:B------:R-:W-:Y:S01]  /*0960*/  IMAD R143, R89, 0x1e, RZ ;  /* 0x0000001e598f7824 */ /* 0x000fe200078e02ff */
[----:B------:R-:W-:-:S02]  /*0970*/  LEA.HI.X.SX32 R33, R20, R22, 0x1, P3 ;  /* 0x0000001614217211 */ /* 0x000fc400018f0eff */
[-C--:B------:R-:W-:Y:S02]  /*0980*/  LEA R44, P0, R18, R50.reuse, 0x1 ;  /* 0x00000032122c7211 */ /* 0x080fe400078008ff */
[-C--:B------:R-:W-:Y:S02]  /*0990*/  LEA R46, P1, R7, R50.reuse, 0x1 ;  /* 0x00000032072e7211 */ /* 0x080fe400078208ff */
[----:B------:R-:W-:Y:S02]  /*09a0*/  LEA R48, P2, R8, R50, 0x1 ;  /* 0x0000003208307211 */ /* 0x000fe400078408ff */
[----:B------:R-:W-:Y:S02]  /*09b0*/  IADD3 R54, P5, R91, R28, RZ ;  /* 0x0000001c5b367210 */ /* 0x000fe40007fbe0ff */
[----:B------:R-:W-:Y:S02]  /*09c0*/  LEA R50, P3, R9, R50, 0x1 ;  /* 0x0000003209327211 */ /* 0x000fe400078608ff */
[----:B------:R-:W-:-:S02]  /*09d0*/  LEA.HI.X.SX32 R141, R55, R29, 0x1, P6 ;  /* 0x0000001d378d7211 */ /* 0x000fc400030f0eff */
[-C--:B------:R-:W-:Y:S02]  /*09e0*/  LEA.HI.X.SX32 R47, R7, R22.reuse, 0x1, P1 ;  /* 0x00000016072f7211 */ /* 0x080fe400008f0eff */
[----:B------:R-:W-:Y:S02]  /*09f0*/  LEA.HI.X.SX32 R55, R57, R29, 0x1, P5 ;  /* 0x0000001d39377211 */ /* 0x000fe400028f0eff */
[-C--:B------:R-:W-:Y:S02]  /*0a00*/  LEA.HI.X.SX32 R45, R18, R22.reuse, 0x1, P0 ;  /* 0x00000016122d7211 */ /* 0x080fe400000f0eff */
[-C--:B------:R-:W-:Y:S01]  /*0a10*/  LEA.HI.X.SX32 R49, R8, R22.reuse, 0x1, P2 ;  /* 0x0000001608317211 */ /* 0x080fe200010f0eff */
[----:B------:R-:W-:Y:S01]  /*0a20*/  IMAD R8, R23, 0x110, RZ ;  /* 0x0000011017087824 */ /* 0x000fe200078e02ff */
[----:B------:R-:W-:Y:S02]  /*0a30*/  LEA.HI.X.SX32 R51, R9, R22, 0x1, P3 ;  /* 0x0000001609337211 */ /* 0x000fe400018f0eff */
[----:B------:R-:W-:-:S02]  /*0a40*/  LEA R59, R89, R89, 0x1 ;  /* 0x00000059593b7211 */ /* 0x000fc400078e08ff */
[-C--:B------:R-:W-:Y:S02]  /*0a50*/  IADD3 R56, P1, R93, R28.reuse, RZ ;  /* 0x0000001c5d387210 */ /* 0x080fe40007f3e0ff */
[-C--:B------:R-:W-:Y:S02]  /*0a60*/  IADD3 R144, P6, R61, R28.reuse, RZ ;  /* 0x0000001c3d907210 */ /* 0x080fe40007fde0ff */
[-C--:B------:R-:W-:Y:S02]  /*0a70*/  IADD3 R146, P5, R79, R28.reuse, RZ ;  /* 0x0000001c4f927210 */ /* 0x080fe40007fbe0ff */
[----:B------:R-:W-:Y:S02]  /*0a80*/  LEA R53, R89, R89, 0x3 ;  /* 0x0000005959357211 */ /* 0x000fe400078e18ff */
[-C--:B------:R-:W-:Y:S02]  /*0a90*/  IADD3 R52, P0, R87, R28.reuse, RZ ;  /* 0x0000001c57347210 */ /* 0x080fe40007f1e0ff */
[----:B------:R-:W-:-:S02]  /*0aa0*/  IADD3 R58, P3, R95, R28, RZ ;  /* 0x0000001c5f3a7210 */ /* 0x000fc40007f7e0ff */
[----:B------:R-:W-:Y:S02]  /*0ab0*/  IADD3 R60, P2, R97, R28, RZ ;  /* 0x0000001c613c7210 */ /* 0x000fe40007f5e0ff */
[----:B------:R-:W-:Y:S02]  /*0ac0*/  SHF.L.U32 R27, R89, 0x1, RZ ;  /* 0x00000001591b7819 */ /* 0x000fe400000006ff */
[-C--:B------:R-:W-:Y:S02]  /*0ad0*/  LEA.HI.X.SX32 R57, R77, R29.reuse, 0x1, P1 ;  /* 0x0000001d4d397211 */ /* 0x080fe400008f0eff */
[-C--:B------:R-:W-:Y:S02]  /*0ae0*/  LEA.HI.X.SX32 R145, R59, R29.reuse, 0x1, P6 ;  /* 0x0000001d3b917211 */ /* 0x080fe400030f0eff */
[----:B------:R-:W-:Y:S02]  /*0af0*/  LEA.HI.X.SX32 R147, R61, R29, 0x1, P5 ;  /* 0x0000001d3d937211 */ /* 0x000fe400028f0eff */
[----:B------:R-:W-:-:S02]  /*0b00*/  LEA R63, R89, -R89, 0x3 ;  /* 0x80000059593f7211 */ /* 0x000fc400078e18ff */
[-C--:B------:R-:W-:Y:S02]  /*0b10*/  LEA.HI.X.SX32 R53, R53, R29.reuse, 0x1, P0 ;  /* 0x0000001d35357211 */ /* 0x080fe400000f0eff */
[----:B------:R-:W-:Y:S02]  /*0b20*/  IADD3 R148, P1, R83, R28, RZ ;  /* 0x0000001c53947210 */ /* 0x000fe40007f3e0ff */
[-C--:B------:R-:W-:Y:S02]  /*0b30*/  LEA.HI.X.SX32 R59, R79, R29.reuse, 0x1, P3 ;  /* 0x0000001d4f3b7211 */ /* 0x080fe400018f0eff */
[----:B------:R-:W-:Y:S02]  /*0b40*/  LEA.HI.X.SX32 R61, R81, R29, 0x1, P2 ;  /* 0x0000001d513d7211 */ /* 0x000fe400010f0eff */
[----:B------:R-:W-:Y:S02]  /*0b50*/  SHF.L.U32 R16, R16, 0x1, RZ ;  /* 0x0000000110107819 */ /* 0x000fe400000006ff */
[----:B------:R-:W-:-:S02]  /*0b60*/  SHF.L.U32 R73, R89, 0x2, RZ ;  /* 0x0000000259497819 */ /* 0x000fc400000006ff */
[C---:B------:R-:W-:Y:S02]  /*0b70*/  SHF.L.U32 R75, R89.reuse, 0x3, RZ ;  /* 0x00000003594b7819 */ /* 0x040fe400000006ff */
[----:B------:R-:W-:Y:S02]  /*0b80*/  LEA R85, R89, -R89, 0x4 ;  /* 0x8000005959557211 */ /* 0x000fe400078e20ff */
[--C-:B------:R-:W-:Y:S02]  /*0b90*/  LOP3.LUT R17, R8, 0x30, R5.reuse, 0x78, !PT ;  /* 0x0000003008117812 */ /* 0x100fe400078e7805 */
[-C--:B------:R-:W-:Y:S02]  /*0ba0*/  IADD3 R62, P4, R99, R28.reuse, RZ ;  /* 0x0000001c633e7210 */ /* 0x080fe40007f9e0ff */
[----:B------:R-:W-:Y:S02]  /*0bb0*/  IADD3 R142, P0, R143, R28, RZ ;  /* 0x0000001c8f8e7210 */ /* 0x000fe40007f1e0ff */
[----:B------:R-:W-:-:S02]  /*0bc0*/  LOP3.LUT R87, R72, 0x10, R5, 0x78, !PT ;  /* 0x0000001048577812 */ /* 0x000fc400078e7805 */
[-C--:B------:R-:W-:Y:S02]  /*0bd0*/  IADD3 R150, P6, R27, R28.reuse, RZ ;  /* 0x0000001c1b967210 */ /* 0x080fe40007fde0ff */
[CC--:B------:R-:W-:Y:S02]  /*0be0*/  LEA R152, P5, R89.reuse, R28.reuse, 0x2 ;  /* 0x0000001c59987211 */ /* 0x0c0fe400078a10ff */
[CC--:B------:R-:W-:Y:S02]  /*0bf0*/  LEA R154, P3, R89.reuse, R28.reuse, 0x3 ;  /* 0x0000001c599a7211 */ /* 0x0c0fe400078618ff */
[----:B------:R-:W-:Y:S02]  /*0c00*/  LEA R156, P2, R89, R28, 0x4 ;  /* 0x0000001c599c7211 */ /* 0x000fe400078420ff */
[----:B------:R-:W-:Y:S02]  /*0c10*/  LEA.HI.X.SX32 R149, R63, R29, 0x1, P1 ;  /* 0x0000001d3f957211 */ /* 0x000fe400008f0eff */
[----:B------:R-:W-:-:S02]  /*0c20*/  MOV R10, 0x3f800000 ;  /* 0x3f800000000a7802 */ /* 0x000fc40000000f00 */
[----:B------:R-:W-:Y:S02]  /*0c30*/  MOV R182, 0xff800000 ;  /* 0xff80000000b67802 */ /* 0x000fe40000000f00 */
[----:B------:R-:W-:Y:S02]  /*0c40*/  MOV R15, RZ ;  /* 0x000000ff000f7202 */ /* 0x000fe40000000f00 */
[----:B------:R-:W-:Y:S02]  /*0c50*/  MOV R7, RZ ;  /* 0x000000ff00077202 */ /* 0x000fe40000000f00 */
[----:B------:R-:W-:Y:S02]  /*0c60*/  MOV R174, 0xff800000 ;  /* 0xff80000000ae7802 */ /* 0x000fe40000000f00 */
[----:B------:R-:W-:Y:S02]  /*0c70*/  MOV R26, 0x3f800000 ;  /* 0x3f800000001a7802 */ /* 0x000fe40000000f00 */
[----:B------:R-:W-:-:S02]  /*0c80*/  MOV R9, RZ ;  /* 0x000000ff00097202 */ /* 0x000fc40000000f00 */
[C---:B------:R-:W-:Y:S02]  /*0c90*/  LOP3.LUT R18, R16.reuse, 0x10, RZ, 0x3c, !PT ;  /* 0x0000001010127812 */ /* 0x040fe400078e3cff */
[C---:B------:R-:W-:Y:S02]  /*0ca0*/  LOP3.LUT R19, R16.reuse, 0x20, RZ, 0x3c, !PT ;  /* 0x0000002010137812 */ /* 0x040fe400078e3cff */
[C---:B------:R-:W-:Y:S02]  /*0cb0*/  LOP3.LUT R20, R16.reuse, 0x30, RZ, 0x3c, !PT ;  /* 0x0000003010147812 */ /* 0x040fe400078e3cff */
[C---:B------:R-:W-:Y:S02]  /*0cc0*/  LOP3.LUT R21, R16.reuse, 0x40, RZ, 0x3c, !PT ;  /* 0x0000004010157812 */ /* 0x040fe400078e3cff */
[C---:B------:R-:W-:Y:S02]  /*0cd0*/  LOP3.LUT R22, R16.reuse, 0x50, RZ, 0x3c, !PT ;  /* 0x0000005010167812 */ /* 0x040fe400078e3cff */
[----:B------:R-:W-:-:S02]  /*0ce0*/  LOP3.LUT R23, R16, 0x60, RZ, 0x3c, !PT ;  /* 0x0000006010177812 */ /* 0x000fc400078e3cff */
[----:B------:R-:W-:Y:S02]  /*0cf0*/  LOP3.LUT R24, R16, 0x70, RZ, 0x3c, !PT ;  /* 0x0000007010187812 */ /* 0x000fe400078e3cff */
[----:B------:R-:W-:Y:S02]  /*0d00*/  LOP3.LUT R25, R17, 0x40, RZ, 0x3c, !PT ;  /* 0x0000004011197812 */ /* 0x000fe400078e3cff */
[-C--:B------:R-:W-:Y:S02]  /*0d10*/  LEA.HI.X.SX32 R63, R83, R29.reuse, 0x1, P4 ;  /* 0x0000001d533f7211 */ /* 0x080fe400020f0eff */
[-C--:B------:R-:W-:Y:S02]  /*0d20*/  LEA.HI.X.SX32 R151, R89, R29.reuse, 0x1, P6 ;  /* 0x0000001d59977211 */ /* 0x080fe400030f0eff */
[-C--:B------:R-:W-:Y:S02]  /*0d30*/  LEA.HI.X.SX32 R153, R27, R29.reuse, 0x1, P5 ;  /* 0x0000001d1b997211 */ /* 0x080fe400028f0eff */
[----:B------:R-:W-:-:S02]  /*0d40*/  LEA.HI.X.SX32 R155, R73, R29, 0x1, P3 ;  /* 0x0000001d499b7211 */ /* 0x000fc400018f0eff */
[-C--:B------:R-:W-:Y:S02]  /*0d50*/  LEA.HI.X.SX32 R157, R75, R29.reuse, 0x1, P2 ;  /* 0x0000001d4b9d7211 */ /* 0x080fe400010f0eff */
[----:B------:R-:W-:Y:S02]  /*0d60*/  LEA.HI.X.SX32 R143, R85, R29, 0x1, P0 ;  /* 0x0000001d558f7211 */ /* 0x000fe400000f0eff */
[----:B------:R-:W-:Y:S02]  /*0d70*/  LEA R8, R12, R87, 0x4 ;  /* 0x000000570c087211 */ /* 0x000fe400078e20ff */
.L_x_1:
[----:B------:R-:W-:-:S04]  /*0d80*/  IMAD.WIDE R72, R15, 0x2, R166 ;  /* 0x000000020f487825 */ /* 0x000fc800078e02a6 */
[C---:B------:R-:W-:Y:S01]  /*0d90*/  IMAD.WIDE R74, R15.reuse, 0x2, R164 ;  /* 0x000000020f4a7825 */ /* 0x040fe200078e02a4 */
[----:B------:R0:W2:Y:S03]  /*0da0*/  LDG.E.U16 R27, [R72.64] ;  /* 0x00000004481b7981 */ /* 0x0000a6000c1e1500 */
[C---:B------:R-:W-:Y:S01]  /*0db0*/  IMAD.WIDE R76, R15.reuse, 0x2, R162 ;  /* 0x000000020f4c7825 */ /* 0x040fe200078e02a2 */
[----:B------:R1:W3:Y:S03]  /*0dc0*/  LDG.E.U16 R93, [R74.64] ;  /* 0x000000044a5d7981 */ /* 0x0002e6000c1e1500 */
[C---:B------:R-:W-:Y:S01]  /*0dd0*/  IMAD.WIDE R78, R15.reuse, 0x2, R160 ;  /* 0x000000020f4e7825 */ /* 0x040fe200078e02a0 */
[----:B------:R4:W5:Y:S03]  /*0de0*/  LDG.E.U16 R95, [R76.64] ;  /* 0x000000044c5f7981 */ /* 0x000966000c1e1500 */
[C---:B------:R-:W-:Y:S01]  /*0df0*/  IMAD.WIDE R80, R15.reuse, 0x2, R158 ;  /* 0x000000020f507825 */ /* 0x040fe200078e029e */
[----:B------:R1:W5:Y:S03]  /*0e00*/  LDG.E.U16 R97, [R78.64] ;  /* 0x000000044e617981 */ /* 0x000366000c1e1500 */
[C---:B------:R-:W-:Y:S01]  /*0e10*/  IMAD.WIDE R82, R15.reuse, 0x2, R34 ;  /* 0x000000020f527825 */ /* 0x040fe200078e0222 */
[----:B------:R1:W5:Y:S03]  /*0e20*/  LDG.E.U16 R99, [R80.64] ;  /* 0x0000000450637981 */ /* 0x000366000c1e1500 */
[C---:B0-----:R-:W-:Y:S01]  /*0e30*/  IMAD.WIDE R72, R15.reuse, 0x2, R36 ;  /* 0x000000020f487825 */ /* 0x041fe200078e0224 */
[----:B------:R0:W5:Y:S03]  /*0e40*/  LDG.E.U16 R101, [R82.64] ;  /* 0x0000000452657981 */ /* 0x000166000c1e1500 */
[----:B------:R-:W-:-:S02]  /*0e50*/  IMAD.WIDE R84, R15, 0x2, R30 ;  /* 0x000000020f547825 */ /* 0x000fc400078e021e */
[----:B------:R-:W5:Y:S02]  /*0e60*/  LDG.E.U16 R73, [R72.64] ;  /* 0x0000000448497981 */ /* 0x000f64000c1e1500 */
[C---:B------:R-:W-:Y:S02]  /*0e70*/  IMAD.WIDE R86, R15.reuse, 0x2, R38 ;  /* 0x000000020f567825 */ /* 0x040fe400078e0226 */
[----:B------:R-:W5:Y:S02]  /*0e80*/  LDG.E.U16 R85, [R84.64] ;  /* 0x0000000454557981 */ /* 0x000f64000c1e1500 */
[C---:B------:R-:W-:Y:S02]  /*0e90*/  IMAD.WIDE R88, R15.reuse, 0x2, R40 ;  /* 0x000000020f587825 */ /* 0x040fe400078e0228 */
[----:B------:R-:W5:Y:S02]  /*0ea0*/  LDG.E.U16 R87, [R86.64] ;  /* 0x0000000456577981 */ /* 0x000f64000c1e1500 */
[----:B------:R-:W-:-:S02]  /*0eb0*/  IMAD.WIDE R90, R15, 0x2, R42 ;  /* 0x000000020f5a7825 */ /* 0x000fc400078e022a */
[----:B------:R-:W5:Y:S02]  /*0ec0*/  LDG.E.U16 R103, [R88.64] ;  /* 0x0000000458677981 */ /* 0x000f64000c1e1500 */
[C---:B-1----:R-:W-:Y:S02]  /*0ed0*/  IMAD.WIDE R74, R15.reuse, 0x2, R44 ;  /* 0x000000020f4a7825 */ /* 0x042fe400078e022c */
[----:B------:R-:W5:Y:S02]  /*0ee0*/  LDG.E.U16 R105, [R90.64] ;  /* 0x000000045a697981 */ /* 0x000f64000c1e1500 */
[C---:B----4-:R-:W-:Y:S02]  /*0ef0*/  IMAD.WIDE R76, R15.reuse, 0x2, R46 ;  /* 0x000000020f4c7825 */ /* 0x050fe400078e022e */
[----:B------:R-:W4:Y:S02]  /*0f00*/  LDG.E.U16 R107, [R74.64] ;  /* 0x000000044a6b7981 */ /* 0x000f24000c1e1500 */
[----:B------:R-:W-:-:S02]  /*0f10*/  IMAD.WIDE R78, R15, 0x2, R48 ;  /* 0x000000020f4e7825 */ /* 0x000fc400078e0230 */
[----:B------:R-:W4:Y:S02]  /*0f20*/  LDG.E.U16 R109, [R76.64] ;  /* 0x000000044c6d7981 */ /* 0x000f24000c1e1500 */
[C---:B------:R-:W-:Y:S02]  /*0f30*/  IMAD.WIDE R80, R15.reuse, 0x2, R50 ;  /* 0x000000020f507825 */ /* 0x040fe400078e0232 */
[----:B------:R-:W4:Y:S02]  /*0f40*/  LDG.E.U16 R111, [R78.64] ;  /* 0x000000044e6f7981 */ /* 0x000f24000c1e1500 */
[----:B0-----:R-:W-:Y:S02]  /*0f50*/  IMAD.WIDE R82, R15, 0x2, R32 ;  /* 0x000000020f527825 */ /* 0x001fe400078e0220 */
[----:B------:R-:W4:Y:S04]  /*0f60*/  LDG.E.U16 R113, [R80.64] ;  /* 0x0000000450717981 */ /* 0x000f28000c1e1500 */
[----:B------:R-:W4:Y:S04]  /*0f70*/  LDG.E.U16 R115, [R82.64] ;  /* 0x0000000452737981 */ /* 0x000f28000c1e1500 */
[----:B------:R-:W-:Y:S06]  /*0f80*/  BAR.SYNC.DEFER_BLOCKING 0x0 ;  /* 0x0000000000007b1d */ /* 0x000fec0000010000 */
[----:B--2---:R-:W-:Y:S04]  /*0f90*/  STS.U16 [R6], R27 ;  /* 0x0000001b06007388 */ /* 0x004fe80000000400 */
[----:B---3--:R-:W-:Y:S04]  /*0fa0*/  STS.U16 [R6+0x100], R93 ;  /* 0x0001005d06007388 */ /* 0x008fe80000000400 */
[----:B-----5:R-:W-:Y:S04]  /*0fb0*/  STS.U16 [R6+0x200], R95 ;  /* 0x0002005f06007388 */ /* 0x020fe80000000400 */
[----:B------:R-:W-:Y:S04]  /*0fc0*/  STS.U16 [R6+0x300], R97 ;  /* 0x0003006106007388 */ /* 0x000fe80000000400 */
[----:B------:R-:W-:Y:S04]  /*0fd0*/  STS.U16 [R6+0x400], R99 ;  /* 0x0004006306007388 */ /* 0x000fe80000000400 */
[----:B------:R-:W-:Y:S04]  /*0fe0*/  STS.U16 [R6+0x500], R101 ;  /* 0x0005006506007388 */ /* 0x000fe80000000400 */
[----:B------:R-:W-:Y:S04]  /*0ff0*/  STS.U16 [R6+0x600], R73 ;  /* 0x0006004906007388 */ /* 0x000fe80000000400 */
[----:B------:R-:W-:Y:S04]  /*1000*/  STS.U16 [R6+0x700], R85 ;  /* 0x0007005506007388 */ /* 0x000fe80000000400 */
[----:B------:R-:W-:Y:S04]  /*1010*/  STS.U16 [R6+0x800], R87 ;  /* 0x0008005706007388 */ /* 0x000fe80000000400 */
[----:B------:R-:W-:Y:S04]  /*1020*/  STS.U16 [R6+0x900], R103 ;  /* 0x0009006706007388 */ /* 0x000fe80000000400 */
[----:B------:R-:W-:Y:S04]  /*1030*/  STS.U16 [R6+0xa00], R105 ;  /* 0x000a006906007388 */ /* 0x000fe80000000400 */
[----:B----4-:R-:W-:Y:S04]  /*1040*/  STS.U16 [R6+0xb00], R107 ;  /* 0x000b006b06007388 */ /* 0x010fe80000000400 */
[----:B------:R-:W-:Y:S04]  /*1050*/  STS.U16 [R6+0xc00], R109 ;  /* 0x000c006d06007388 */ /* 0x000fe80000000400 */
[----:B------:R-:W-:Y:S04]  /*1060*/  STS.U16 [R6+0xd00], R111 ;  /* 0x000d006f06007388 */ /* 0x000fe80000000400 */
[----:B------:R-:W-:Y:S04]  /*1070*/  STS.U16 [R6+0xe00], R113 ;  /* 0x000e007106007388 */ /* 0x000fe80000000400 */
[----:B------:R-:W-:Y:S04]  /*1080*/  STS.U16 [R6+0xf00], R115 ;  /* 0x000f007306007388 */ /* 0x000fe80000000400 */
[----:B------:R-:W-:Y:S06]  /*1090*/  BAR.SYNC.DEFER_BLOCKING 0x0 ;  /* 0x0000000000007b1d */ /* 0x000fec0000010000 */
[----:B------:R-:W-:Y:S04]  /*10a0*/  LDSM.16.MT88.4 R72, [R14+0x1000] ;  /* 0x001000000e48783b */ /* 0x000fe80000004200 */
[----:B------:R-:W0:Y:S04]  /*10b0*/  LDSM.16.M88.4 R80, [R8] ;  /* 0x000000000850783b */ /* 0x000e280000000200 */
[----:B------:R-:W1:Y:S04]  /*10c0*/  LDSM.16.M88.4 R88, [R8+0x200] ;  /* 0x000200000858783b */ /* 0x000e680000000200 */
[----:B------:R-:W2:Y:S04]  /*10d0*/  LDSM.16.M88.4 R96, [R8+0x400] ;  /* 0x000400000860783b */ /* 0x000ea80000000200 */
[----:B------:R-:W3:Y:S04]  /*10e0*/  LDSM.16.M88.4 R104, [R8+0x600] ;  /* 0x000600000868783b */ /* 0x000ee80000000200 */
[----:B------:R-:W4:Y:S04]  /*10f0*/  LDSM.16.M88.4 R116, [R8+0x800] ;  /* 0x000800000874783b */ /* 0x000f280000000200 */
[----:B------:R-:W5:Y:S04]  /*1100*/  LDSM.16.M88.4 R124, [R8+0xa00] ;  /* 0x000a0000087c783b */ /* 0x000f680000000200 */
[----:B------:R-:W2:Y:S01]  /*1110*/  LDSM.16.M88.4 R132, [R8+0xc00] ;  /* 0x000c00000884783b */ /* 0x000ea20000000200 */
[C---:B0-----:R-:W-:Y:S08]  /*1120*/  HMMA.16816.F32.BF16 R76, R72.reuse, R80, RZ ;  /* 0x00000050484c723c */ /* 0x041ff000000418ff */
[C---:B------:R-:W-:Y:S08]  /*1130*/  HMMA.16816.F32.BF16 R80, R72.reuse, R82, RZ ;  /* 0x000000524850723c */ /* 0x040ff000000418ff */
[C---:B-1----:R-:W-:Y:S08]  /*1140*/  HMMA.16816.F32.BF16 R84, R72.reuse, R88, RZ ;  /* 0x000000584854723c */ /* 0x042ff000000418ff */
[----:B------:R-:W-:Y:S01]  /*1150*/  HMMA.16816.F32.BF16 R88, R72, R90, RZ ;  /* 0x0000005a4858723c */ /* 0x000fe200000418ff */
[----:B------:R-:W-:-:S02]  /*1160*/  FMUL R27, R76, c[0x0][0x188] ;  /* 0x000062004c1b7a20 */ /* 0x000fc40000400000 */
[----:B------:R-:W-:-:S05]  /*1170*/  FMUL R100, R77, c[0x0][0x188] ;  /* 0x000062004d647a20 */ /* 0x000fca0000400000 */
[----:B--2---:R-:W-:Y:S07]  /*1180*/  HMMA.16816.F32.BF16 R92, R72, R96, RZ ;  /* 0x00000060485c723c */ /* 0x004fee00000418ff */
[----:B------:R-:W-:Y:S01]  /*1190*/  FMUL R96, R80, c[0x0][0x188] ;  /* 0x0000620050607a20 */ /* 0x000fe20000400000 */
[----:B------:R-:W-:Y:S01]  /*11a0*/  FMNMX R97, R27, R100, !PT ;  /* 0x000000641b617209 */ /* 0x000fe20007800000 */
[----:B------:R-:W-:-:S03]  /*11b0*/  FMUL R27, R81, c[0x0][0x188] ;  /* 0x00006200511b7a20 */ /* 0x000fc60000400000 */
[----:B------:R-:W-:Y:S01]  /*11c0*/  FMNMX R102, R96, R97, !PT ;  /* 0x0000006160667209 */ /* 0x000fe20007800000 */
[----:B------:R-:W-:Y:S01]  /*11d0*/  FMUL R100, R84, c[0x0][0x188] ;  /* 0x0000620054647a20 */ /* 0x000fe20000400000 */
[----:B------:R-:W-:Y:S02]  /*11e0*/  HMMA.16816.F32.BF16 R96, R72, R98, RZ ;  /* 0x000000624860723c */ /* 0x000fe400000418ff */
[----:B------:R-:W-:Y:S01]  /*11f0*/  FMNMX R101, R27, R102, !PT ;  /* 0x000000661b657209 */ /* 0x000fe20007800000 */
[----:B------:R-:W-:-:S03]  /*1200*/  FMUL R27, R85, c[0x0][0x188] ;  /* 0x00006200551b7a20 */ /* 0x000fc60000400000 */
[----:B------:R-:W-:Y:S02]  /*1210*/  FMNMX R108, R100, R101, !PT ;  /* 0x00000065646c7209 */ /* 0x000fe40007800000 */
[----:B---3--:R-:W-:Y:S07]  /*1220*/  HMMA.16816.F32.BF16 R100, R72, R104, RZ ;  /* 0x000000684864723c */ /* 0x008fee00000418ff */
        /* <DEDUP_REMOVED lines=8> */
[----:B------:R-:W-:Y:S01]  /*12b0*/  FMNMX R114, R108, R109, !PT ;  /* 0x0000006d6c727209 */ /* 0x000fe20007800000 */
[----:B------:R-:W-:Y:S01]  /*12c0*/  FMUL R112, R96, c[0x0][0x188] ;  /* 0x0000620060707a20 */ /* 0x000fe20000400000 */
[----:B----4-:R-:W-:Y:S02]  /*12d0*/  HMMA.16816.F32.BF16 R108, R72, R116, RZ ;  /* 0x00000074486c723c */ /* 0x010fe400000418ff */
[----:B------:R-:W-:Y:S01]  /*12e0*/  FMNMX R113, R27, R114, !PT ;  /* 0x000000721b717209 */ /* 0x000fe20007800000 */
[----:B------:R-:W-:-:S03]  /*12f0*/  FMUL R27, R97, c[0x0][0x188] ;  /* 0x00006200611b7a20 */ /* 0x000fc60000400000 */
[----:B------:R-:W-:Y:S01]  /*1300*/  FMNMX R122, R112, R113, !PT ;  /* 0x00000071707a7209 */ /* 0x000fe20007800000 */
[----:B------:R-:W-:Y:S01]  /*1310*/  FMUL R120, R100, c[0x0][0x188] ;  /* 0x0000620064787a20 */ /* 0x000fe20000400000 */
[----:B------:R-:W0:Y:S01]  /*1320*/  LDSM.16.M88.4 R112, [R8+0xe00] ;  /* 0x000e00000870783b */ /* 0x000e220000000200 */
[----:B------:R-:W-:Y:S01]  /*1330*/  HMMA.16816.F32.BF16 R116, R72, R118, RZ ;  /* 0x000000764874723c */ /* 0x000fe200000418ff */
[----:B------:R-:W-:Y:S01]  /*1340*/  FMNMX R121, R27, R122, !PT ;  /* 0x0000007a1b797209 */ /* 0x000fe20007800000 */
[----:B------:R-:W-:-:S03]  /*1350*/  FMUL R27, R101, c[0x0][0x188] ;  /* 0x00006200651b7a20 */ /* 0x000fc60000400000 */
[----:B------:R-:W-:-:S03]  /*1360*/  FMNMX R128, R120, R121, !PT ;  /* 0x0000007978807209 */ /* 0x000fc60007800000 */
[----:B-----5:R-:W-:Y:S07]  /*1370*/  HMMA.16816.F32.BF16 R120, R72, R124, RZ ;  /* 0x0000007c4878723c */ /* 0x020fee00000418ff */
        /* <DEDUP_REMOVED lines=9> */
[----:B------:R-:W-:Y:S07]  /*1410*/  HMMA.16816.F32.BF16 R128, R72, R132, RZ ;  /* 0x000000844880723c */ /* 0x000fee00000418ff */
        /* <DEDUP_REMOVED lines=9> */
[----:B0-----:R-:W-:Y:S07]  /*14b0*/  HMMA.16816.F32.BF16 R136, R72, R112, RZ ;  /* 0x000000704888723c */ /* 0x001fee00000418ff */
[----:B------:R-:W-:Y:S01]  /*14c0*/  FMUL R112, R124, c[0x0][0x188] ;  /* 0x000062007c707a20 */ /* 0x000fe20000400000 */
[----:B------:R-:W-:Y:S01]  /*14d0*/  FMNMX R113, R27, R168, !PT ;  /* 0x000000a81b717209 */ /* 0x000fe20007800000 */
[----:B------:R-:W-:-:S03]  /*14e0*/  FMUL R27, R125, c[0x0][0x188] ;  /* 0x000062007d1b7a20 */ /* 0x000fc60000400000 */
[----:B------:R-:W-:Y:S01]  /*14f0*/  FMNMX R168, R112, R113, !PT ;  /* 0x0000007170a87209 */ /* 0x000fe20007800000 */
[----:B------:R-:W-:Y:S01]  /*1500*/  HMMA.16816.F32.BF16 R72, R72, R114, RZ ;  /* 0x000000724848723c */ /* 0x000fe200000418ff */
[----:B------:R-:W-:Y:S02]  /*1510*/  FMUL R112, R128, c[0x0][0x188] ;  /* 0x0000620080707a20 */ /* 0x000fe40000400000 */
[----:B------:R-:W-:Y:S01]  /*1520*/  FMNMX R113, R27, R168, !PT ;  /* 0x000000a81b717209 */ /* 0x000fe20007800000 */
[----:B------:R-:W-:-:S03]  /*1530*/  FMUL R27, R129, c[0x0][0x188] ;  /* 0x00006200811b7a20 */ /* 0x000fc60000400000 */
        /* <DEDUP_REMOVED lines=12> */
[----:B------:R-:W-:-:S04]  /*1600*/  FMNMX R112, R112, R113, !PT ;  /* 0x0000007170707209 */ /* 0x000fc80007800000 */
[----:B------:R-:W-:-:S05]  /*1610*/  FMNMX R27, R27, R112, !PT ;  /* 0x000000701b1b7209 */ /* 0x000fca0007800000 */
[----:B------:R-:W0:Y:S01]  /*1620*/  SHFL.BFLY PT, R178, R27, 0x2, 0x1f ;  /* 0x0c401f001bb27f89 */ /* 0x000e2200000e0000 */
[----:B------:R-:W-:-:S04]  /*1630*/  IMAD.WIDE R168, R7, 0x2, R152 ;  /* 0x0000000207a87825 */ /* 0x000fc800078e0298 */
[C---:B------:R-:W-:Y:S01]  /*1640*/  IMAD.WIDE R112, R7.reuse, 0x2, R28 ;  /* 0x0000000207707825 */ /* 0x040fe200078e021c */
[----:B------:R1:W2:Y:S03]  /*1650*/  LDG.E.U16 R184, [R168.64] ;  /* 0x00000004a8b87981 */ /* 0x0002a6000c1e1500 */
[C---:B------:R-:W-:Y:S01]  /*1660*/  IMAD.WIDE R170, R7.reuse, 0x2, R144 ;  /* 0x0000000207aa7825 */ /* 0x040fe200078e0290 */
[----:B------:R3:W4:Y:S03]  /*1670*/  LDG.E.U16 R183, [R112.64] ;  /* 0x0000000470b77981 */ /* 0x000726000c1e1500 */
[C---:B------:R-:W-:Y:S01]  /*1680*/  IMAD.WIDE R176, R7.reuse, 0x2, R156 ;  /* 0x0000000207b07825 */ /* 0x040fe200078e029c */
[----:B------:R5:W2:Y:S03]  /*1690*/  LDG.E.U16 R187, [R170.64] ;  /* 0x00000004aabb7981 */ /* 0x000aa6000c1e1500 */
[C---:B------:R-:W-:Y:S01]  /*16a0*/  IMAD.WIDE R114, R7.reuse, 0x2, R150 ;  /* 0x0000000207727825 */ /* 0x040fe200078e0296 */
[----:B------:R1:W2:Y:S03]  /*16b0*/  LDG.E.U16 R193, [R176.64] ;  /* 0x00000004b0c17981 */ /* 0x0002a6000c1e1500 */
[----:B------:R-:W-:Y:S01]  /*16c0*/  IMAD.WIDE R172, R7, 0x2, R140 ;  /* 0x0000000207ac7825 */ /* 0x000fe200078e028c */
[----:B------:R1:W2:Y:S01]  /*16d0*/  LDG.E.U16 R185, [R114.64] ;  /* 0x0000000472b97981 */ /* 0x0002a2000c1e1500 */
[----:B0-----:R-:W-:-:S02]  /*16e0*/  FMNMX R27, R27, R178, !PT ;  /* 0x000000b21b1b7209 */ /* 0x001fc40007800000 */
[C---:B------:R-:W-:Y:S01]  /*16f0*/  IMAD.WIDE R178, R7.reuse, 0x2, R52 ;  /* 0x0000000207b27825 */ /* 0x040fe200078e0234 */
[----:B------:R0:W2:Y:S03]  /*1700*/  LDG.E.U16 R191, [R172.64] ;  /* 0x00000004acbf7981 */ /* 0x0000a6000c1e1500 */
[C---:B------:R-:W-:Y:S01]  /*1710*/  IMAD.WIDE R194, R7.reuse, 0x2, R54 ;  /* 0x0000000207c27825 */ /* 0x040fe200078e0236 */
[----:B------:R-:W2:Y:S03]  /*1720*/  LDG.E.U16 R197, [R178.64] ;  /* 0x00000004b2c57981 */ /* 0x000ea6000c1e1500 */
[C---:B------:R-:W-:Y:S02]  /*1730*/  IMAD.WIDE R188, R7.reuse, 0x2, R154 ;  /* 0x0000000207bc7825 */ /* 0x040fe400078e029a */
[----:B------:R0:W2:Y:S02]  /*1740*/  LDG.E.U16 R194, [R194.64] ;  /* 0x00000004c2c27981 */ /* 0x0000a4000c1e1500 */
[----:B------:R-:W-:-:S02]  /*1750*/  IMAD.WIDE R180, R7, 0x2, R56 ;  /* 0x0000000207b47825 */ /* 0x000fc400078e0238 */
[----:B------:R-:W2:Y:S02]  /*1760*/  LDG.E.U16 R188, [R188.64] ;  /* 0x00000004bcbc7981 */ /* 0x000ea4000c1e1500 */
[C---:B------:R-:W-:Y:S02]  /*1770*/  IMAD.WIDE R198, R7.reuse, 0x2, R58 ;  /* 0x0000000207c67825 */ /* 0x040fe400078e023a */
[----:B------:R-:W2:Y:S02]  /*1780*/  LDG.E.U16 R201, [R180.64] ;  /* 0x00000004b4c97981 */ /* 0x000ea4000c1e1500 */
[C---:B-1----:R-:W-:Y:S02]  /*1790*/  IMAD.WIDE R168, R7.reuse, 0x2, R60 ;  /* 0x0000000207a87825 */ /* 0x042fe400078e023c */
[----:B------:R1:W2:Y:S02]  /*17a0*/  LDG.E.U16 R198, [R198.64] ;  /* 0x00000004c6c67981 */ /* 0x0002a4000c1e1500 */
[----:B---3--:R-:W-:-:S02]  /*17b0*/  IMAD.WIDE R112, R7, 0x2, R146 ;  /* 0x0000000207707825 */ /* 0x008fc400078e0292 */
[----:B------:R-:W3:Y:S02]  /*17c0*/  LDG.E.U16 R203, [R168.64] ;  /* 0x00000004a8cb7981 */ /* 0x000ee4000c1e1500 */
[C---:B-----5:R-:W-:Y:S02]  /*17d0*/  IMAD.WIDE R170, R7.reuse, 0x2, R62 ;  /* 0x0000000207aa7825 */ /* 0x060fe400078e023e */
[----:B------:R-:W5:Y:S02]  /*17e0*/  LDG.E.U16 R192, [R112.64] ;  /* 0x0000000470c07981 */ /* 0x000f64000c1e1500 */
[C---:B------:R-:W-:Y:S02]  /*17f0*/  IMAD.WIDE R114, R7.reuse, 0x2, R148 ;  /* 0x0000000207727825 */ /* 0x040fe400078e0294 */
[----:B------:R-:W3:Y:S02]  /*1800*/  LDG.E.U16 R200, [R170.64] ;  /* 0x00000004aac87981 */ /* 0x000ee4000c1e1500 */
[----:B0-----:R-:W-:-:S02]  /*1810*/  IMAD.WIDE R172, R7, 0x2, R142 ;  /* 0x0000000207ac7825 */ /* 0x001fc400078e028e */
[----:B------:R-:W5:Y:S04]  /*1820*/  LDG.E.U16 R205, [R114.64] ;  /* 0x0000000472cd7981 */ /* 0x000f68000c1e1500 */
[----:B------:R-:W5:Y:S04]  /*1830*/  LDG.E.U16 R207, [R172.64] ;  /* 0x00000004accf7981 */ /* 0x000f68000c1e1500 */
[----:B------:R-:W0:Y:S04]  /*1840*/  SHFL.BFLY PT, R186, R27, 0x1, 0x1f ;  /* 0x0c201f001bba7f89 */ /* 0x000e2800000e0000 */
[----:B------:R-:W-:Y:S01]  /*1850*/  BAR.SYNC.DEFER_BLOCKING 0x0 ;  /* 0x0000000000007b1d */ /* 0x000fe20000010000 */
[----:B0-----:R-:W-:-:S04]  /*1860*/  FMNMX R27, R27, R186, !PT ;  /* 0x000000ba1b1b7209 */ /* 0x001fc80007800000 */
[----:B------:R-:W-:-:S05]  /*1870*/  FMNMX R27, R27, R182, !PT ;  /* 0x000000b61b1b7209 */ /* 0x000fca0007800000 */
[--C-:B------:R-:W-:Y:S02]  /*1880*/  FFMA R76, R76, c[0x0][0x188], -R27.reuse ;  /* 0x000062004c4c7a23 */ /* 0x100fe4000000081b */
[--C-:B------:R-:W-:Y:S02]  /*1890*/  FFMA R77, R77, c[0x0][0x188], -R27.reuse ;  /* 0x000062004d4d7a23 */ /* 0x100fe4000000081b */
[----:B------:R-:W-:Y:S02]  /*18a0*/  FMUL R196, R76, 1.4426950216293334961 ;  /* 0x3fb8aa3b4cc47820 */ /* 0x000fe40000400000 */
[----:B-1----:R-:W-:Y:S02]  /*18b0*/  FMUL R199, R77, 1.4426950216293334961 ;  /* 0x3fb8aa3b4dc77820 */ /* 0x002fe40000400000 */
[----:B------:R-:W-:Y:S02]  /*18c0*/  FFMA R80, R80, c[0x0][0x188], -R27 ;  /* 0x0000620050507a23 */ /* 0x000fe4000000081b */
[----:B------:R-:W-:-:S02]  /*18d0*/  FMUL R76, R78, c[0x0][0x188] ;  /* 0x000062004e4c7a20 */ /* 0x000fc40000400000 */
[----:B------:R-:W-:Y:S02]  /*18e0*/  FMUL R77, R79, c[0x0][0x188] ;  /* 0x000062004f4d7a20 */ /* 0x000fe40000400000 */
[----:B------:R-:W-:Y:S02]  /*18f0*/  FMUL R195, R80, 1.4426950216293334961 ;  /* 0x3fb8aa3b50c37820 */ /* 0x000fe40000400000 */
[----:B------:R-:W-:Y:S01]  /*1900*/  FFMA R81, R81, c[0x0][0x188], -R27 ;  /* 0x0000620051517a23 */ /* 0x000fe2000000081b */
[----:B------:R-:W-:Y:S01]  /*1910*/  FMNMX R77, R76, R77, !PT ;  /* 0x0000004d4c4d7209 */ /* 0x000fe20007800000 */
[----:B------:R-:W-:Y:S02]  /*1920*/  FMUL R80, R82, c[0x0][0x188] ;  /* 0x0000620052507a20 */ /* 0x000fe40000400000 */
[----:B------:R-:W-:Y:S02]  /*1930*/  FMUL R190, R81, 1.4426950216293334961 ;  /* 0x3fb8aa3b51be7820 */ /* 0x000fe40000400000 */
[----:B------:R-:W-:Y:S01]  /*1940*/  FMUL R76, R83, c[0x0][0x188] ;  /* 0x00006200534c7a20 */ /* 0x000fe20000400000 */
        /* <DEDUP_REMOVED lines=59> */
[----:B------:R-:W-:Y:S01]  /*1d00*/  FFMA R97, R97, c[0x0][0x188], -R27 ;  /* 0x0000620061617a23 */ /* 0x000fe2000000081b */
[----:B0-----:R-:W-:-:S05]  /*1d10*/  FMNMX R77, R76, R77, !PT ;  /* 0x0000004d4c4d7209 */ /* 0x001fca0007800000 */
[----:B------:R-:W0:Y:S01]  /*1d20*/  SHFL.BFLY PT, R76, R77, 0x1, 0x1f ;  /* 0x0c201f004d4c7f89 */ /* 0x000e2200000e0000 */
[----:B------:R-:W-:-:S04]  /*1d30*/  FMUL R97, R97, 1.4426950216293334961 ;  /* 0x3fb8aa3b61617820 */ /* 0x000fc80000400000 */
[----:B------:R0:W-:Y:S01]  /*1d40*/  MUFU.EX2 R177, R97 ;  /* 0x0000006100b17308 */ /* 0x0001e20000000800 */
[--C-:B------:R-:W-:Y:S02]  /*1d50*/  FFMA R85, R85, c[0x0][0x188], -R27.reuse ;  /* 0x0000620055557a23 */ /* 0x100fe4000000081b */
[--C-:B------:R-:W-:Y:S02]  /*1d60*/  FFMA R101, R101, c[0x0][0x188], -R27.reuse ;  /* 0x0000620065657a23 */ /* 0x100fe4000000081b */
[----:B------:R-:W-:Y:S01]  /*1d70*/  FFMA R104, R104, c[0x0][0x188], -R27 ;  /* 0x0000620068687a23 */ /* 0x000fe2000000081b */
[----:B----4-:R-:W-:Y:S04]  /*1d80*/  STS.U16 [R16], R183 ;  /* 0x000000b710007388 */ /* 0x010fe80000000400 */
[----:B--2---:R-:W-:Y:S04]  /*1d90*/  STS.U16 [R16+0x800], R193 ;  /* 0x000800c110007388 */ /* 0x004fe80000000400 */
        /* <DEDUP_REMOVED lines=9> */
[----:B---3--:R-:W-:Y:S04]  /*1e30*/  STS.U16 [R22+0xd00], R203 ;  /* 0x000d00cb16007388 */ /* 0x008fe80000000400 */
[----:B-----5:R-:W-:Y:S04]  /*1e40*/  STS.U16 [R23+0x600], R192 ;  /* 0x000600c017007388 */ /* 0x020fe80000000400 */
[----:B------:R-:W-:Y:S04]  /*1e50*/  STS.U16 [R23+0xe00], R200 ;  /* 0x000e00c817007388 */ /* 0x000fe80000000400 */
[----:B------:R-:W-:Y:S04]  /*1e60*/  STS.U16 [R24+0x700], R205 ;  /* 0x000700cd18007388 */ /* 0x000fe80000000400 */
[----:B------:R-:W-:Y:S01]  /*1e70*/  STS.U16 [R24+0xf00], R207 ;  /* 0x000f00cf18007388 */ /* 0x000fe20000000400 */
[----:B0-----:R-:W-:-:S04]  /*1e80*/  FMNMX R97, R77, R76, !PT ;  /* 0x0000004c4d617209 */ /* 0x001fc80007800000 */
[----:B------:R-:W-:Y:S01]  /*1e90*/  FMNMX R97, R97, R174, !PT ;  /* 0x000000ae61617209 */ /* 0x000fe20007800000 */
[----:B------:R-:W-:-:S04]  /*1ea0*/  FADD R76, -R27, R182 ;  /* 0x000000b61b4c7221 */ /* 0x000fc80000000100 */
[--C-:B------:R-:W-:Y:S02]  /*1eb0*/  FFMA R78, R78, c[0x0][0x188], -R97.reuse ;  /* 0x000062004e4e7a23 */ /* 0x100fe40000000861 */
[----:B------:R-:W-:Y:S02]  /*1ec0*/  FFMA R79, R79, c[0x0][0x188], -R97 ;  /* 0x000062004f4f7a23 */ /* 0x000fe40000000861 */
[----:B------:R-:W-:Y:S02]  /*1ed0*/  FMUL R85, R85, 1.4426950216293334961 ;  /* 0x3fb8aa3b55557820 */ /* 0x000fe40000400000 */
[----:B------:R-:W-:Y:S02]  /*1ee0*/  FMUL R101, R101, 1.4426950216293334961 ;  /* 0x3fb8aa3b65657820 */ /* 0x000fe40000400000 */
[----:B------:R-:W-:Y:S02]  /*1ef0*/  FMUL R104, R104, 1.4426950216293334961 ;  /* 0x3fb8aa3b68687820 */ /* 0x000fe40000400000 */
[----:B------:R-:W-:-:S02]  /*1f00*/  FFMA R128, R128, c[0x0][0x188], -R27 ;  /* 0x0000620080807a23 */ /* 0x000fc4000000081b */
[----:B------:R-:W-:Y:S02]  /*1f10*/  FMUL R76, R76, 1.4426950216293334961 ;  /* 0x3fb8aa3b4c4c7820 */ /* 0x000fe40000400000 */
[----:B------:R-:W-:Y:S02]  /*1f20*/  FMUL R78, R78, 1.4426950216293334961 ;  /* 0x3fb8aa3b4e4e7820 */ /* 0x000fe40000400000 */
[----:B------:R-:W-:Y:S01]  /*1f30*/  FMUL R79, R79, 1.4426950216293334961 ;  /* 0x3fb8aa3b4f4f7820 */ /* 0x000fe20000400000 */
[----:B------:R0:W-:Y:S01]  /*1f40*/  MUFU.EX2 R172, R104 ;  /* 0x0000006800ac7308 */ /* 0x0001e20000000800 */
[--C-:B------:R-:W-:Y:S02]  /*1f50*/  FFMA R88, R88, c[0x0][0x188], -R27.reuse ;  /* 0x0000620058587a23 */ /* 0x100fe4000000081b */
[--C-:B------:R-:W-:Y:S02]  /*1f60*/  FFMA R93, R93, c[0x0][0x188], -R27.reuse ;  /* 0x000062005d5d7a23 */ /* 0x100fe4000000081b */
[----:B------:R-:W-:-:S02]  /*1f70*/  FFMA R84, R84, c[0x0][0x188], -R27 ;  /* 0x0000620054547a23 */ /* 0x000fc4000000081b */
[--C-:B------:R-:W-:Y:S01]  /*1f80*/  FFMA R82, R82, c[0x0][0x188], -R97.reuse ;  /* 0x0000620052527a23 */ /* 0x100fe20000000861 */
[----:B------:R-:W-:Y:S01]  /*1f90*/  MUFU.EX2 R189, R85 ;  /* 0x0000005500bd7308 */ /* 0x000fe20000000800 */
[----:B------:R-:W-:Y:S02]  /*1fa0*/  FFMA R83, R83, c[0x0][0x188], -R97 ;  /* 0x0000620053537a23 */ /* 0x000fe40000000861 */
[----:B0-----:R-:W-:Y:S02]  /*1fb0*/  FMUL R104, R128, 1.4426950216293334961 ;  /* 0x3fb8aa3b80687820 */ /* 0x001fe40000400000 */
[----:B------:R-:W-:-:S03]  /*1fc0*/  FMUL R88, R88, 1.4426950216293334961 ;  /* 0x3fb8aa3b58587820 */ /* 0x000fc60000400000 */
[----:B------:R-:W-:Y:S01]  /*1fd0*/  MUFU.EX2 R173, R101 ;  /* 0x0000006500ad7308 */ /* 0x000fe20000000800 */
[----:B------:R-:W-:Y:S02]  /*1fe0*/  FMUL R93, R93, 1.4426950216293334961 ;  /* 0x3fb8aa3b5d5d7820 */ /* 0x000fe40000400000 */
[----:B------:R-:W-:Y:S02]  /*1ff0*/  FMUL R84, R84, 1.4426950216293334961 ;  /* 0x3fb8aa3b54547820 */ /* 0x000fe40000400000 */
[----:B------:R-:W-:-:S03]  /*2000*/  FMUL R82, R82, 1.4426950216293334961 ;  /* 0x3fb8aa3b52527820 */ /* 0x000fc60000400000 */
[----:B------:R-:W-:Y:S01]  /*2010*/  MUFU.EX2 R101, R76 ;  /* 0x0000004c00657308 */ /* 0x000fe20000000800 */
[----:B------:R-:W-:Y:S02]  /*2020*/  FMUL R83, R83, 1.4426950216293334961 ;  /* 0x3fb8aa3b53537820 */ /* 0x000fe40000400000 */
[----:B------:R-:W-:-:S05]  /*2030*/  FADD R80, -R97, R174 ;  /* 0x000000ae61507221 */ /* 0x000fca0000000100 */
[----:B------:R-:W-:Y:S08]  /*2040*/  MUFU.EX2 R85, R78 ;  /* 0x0000004e00557308 */ /* 0x000ff00000000800 */
[----:B------:R-:W-:Y:S01]  /*2050*/  MUFU.EX2 R128, R79 ;  /* 0x0000004f00807308 */ /* 0x000fe20000000800 */
[----:B------:R-:W-:Y:S01]  /*2060*/  BAR.SYNC.DEFER_BLOCKING 0x0 ;  /* 0x0000000000007b1d */ /* 0x000fe20000010000 */
[----:B------:R-:W-:-:S06]  /*2070*/  FFMA R99, R99, c[0x0][0x188], -R97 ;  /* 0x0000620063637a23 */ /* 0x000fcc0000000861 */
[----:B------:R0:W-:Y:S01]  /*2080*/  MUFU.EX2 R186, R84 ;  /* 0x0000005400ba7308 */ /* 0x0001e20000000800 */
[----:B------:R-:W-:-:S07]  /*2090*/  FFMA R129, R129, c[0x0][0x188], -R27 ;  /* 0x0000620081817a23 */ /* 0x000fce000000081b */
[----:B------:R-:W-:Y:S01]  /*20a0*/  MUFU.EX2 R181, R88 ;  /* 0x0000005800b57308 */ /* 0x000fe20000000800 */
[----:B0-----:R-:W-:Y:S01]  /*20b0*/  FMUL R84, R80, 1.4426950216293334961 ;  /* 0x3fb8aa3b50547820 */ /* 0x001fe20000400000 */
[----:B------:R-:W0:Y:S06]  /*20c0*/  LDSM.16.M88.4 R76, [R17] ;  /* 0x00000000114c783b */ /* 0x000e2c0000000200 */
[----:B------:R-:W-:Y:S01]  /*20d0*/  MUFU.EX2 R179, R93 ;  /* 0x0000005d00b37308 */ /* 0x000fe20000000800 */
[----:B------:R-:W-:-:S07]  /*20e0*/  FMUL R99, R99, 1.4426950216293334961 ;  /* 0x3fb8aa3b63637820 */ /* 0x000fce0000400000 */
[----:B------:R-:W-:Y:S08]  /*20f0*/  MUFU.EX2 R93, R82 ;  /* 0x00000052005d7308 */ /* 0x000ff00000000800 */
[----:B------:R1:W-:Y:S01]  /*2100*/  MUFU.EX2 R88, R83 ;  /* 0x0000005300587308 */ /* 0x0003e20000000800 */
[----:B------:R-:W-:Y:S01]  /*2110*/  FMUL R113, R129, 1.4426950216293334961 ;  /* 0x3fb8aa3b81717820 */ /* 0x000fe20000400000 */
[----:B-1----:R-:W1:Y:S06]  /*2120*/  LDSM.16.M88.4 R80, [R17+0x800] ;  /* 0x000800001150783b */ /* 0x002e6c0000000200 */
[----:B------:R-:W-:Y:S01]  /*2130*/  MUFU.EX2 R196, R196 ;  /* 0x000000c400c47308 */ /* 0x000fe20000000800 */
[----:B------:R-:W-:-:S07]  /*2140*/  FFMA R89, R89, c[0x0][0x188], -R27 ;  /* 0x0000620059597a23 */ /* 0x000fce000000081b */
[----:B------:R-:W2:Y:S01]  /*2150*/  MUFU.EX2 R199, R199 ;  /* 0x000000c700c77308 */ /* 0x000ea20000000800 */
[----:B------:R-:W-:Y:S02]  /*2160*/  FFMA R86, R86, c[0x0][0x188], -R97 ;  /* 0x0000620056567a23 */ /* 0x000fe40000000861 */
[----:B------:R-:W-:-:S05]  /*2170*/  FFMA R105, R105, c[0x0][0x188], -R27 ;  /* 0x0000620069697a23 */ /* 0x000fca000000081b */
[----:B------:R-:W-:Y:S01]  /*2180*/  MUFU.EX2 R195, R195 ;  /* 0x000000c300c37308 */ /* 0x000fe20000000800 */
[----:B------:R-:W-:-:S07]  /*2190*/  FMUL R89, R89, 1.4426950216293334961 ;  /* 0x3fb8aa3b59597820 */ /* 0x000fce0000400000 */
[----:B------:R-:W-:Y:S01]  /*21a0*/  MUFU.EX2 R129, R99 ;  /* 0x0000006300817308 */ /* 0x000fe20000000800 */
[--C-:B------:R-:W-:Y:S02]  /*21b0*/  FFMA R92, R92, c[0x0][0x188], -R27.reuse ;  /* 0x000062005c5c7a23 */ /* 0x100fe4000000081b */
[----:B------:R-:W-:-:S05]  /*21c0*/  FFMA R73, R73, c[0x0][0x188], -R27 ;  /* 0x0000620049497a23 */ /* 0x000fca000000081b */
[----:B------:R-:W-:Y:S01]  /*21d0*/  MUFU.EX2 R190, R190 ;  /* 0x000000be00be7308 */ /* 0x000fe20000000800 */
[----:B------:R-:W-:-:S07]  /*21e0*/  FMUL R86, R86, 1.4426950216293334961 ;  /* 0x3fb8aa3b56567820 */ /* 0x000fce0000400000 */
[----:B------:R2:W3:Y:S01]  /*21f0*/  MUFU.EX2 R99, R84 ;  /* 0x0000005400637308 */ /* 0x0004e20000000800 */
[--C-:B------:R-:W-:Y:S02]  /*2200*/  FFMA R90, R90, c[0x0][0x188], -R97.reuse ;  /* 0x000062005a5a7a23 */ /* 0x100fe40000000861 */
[----:B------:R-:W-:Y:S02]  /*2210*/  FMUL R105, R105, 1.4426950216293334961 ;  /* 0x3fb8aa3b69697820 */ /* 0x000fe40000400000 */
[----:B------:R-:W-:Y:S02]  /*2220*/  FFMA R87, R87, c[0x0][0x188], -R97 ;  /* 0x0000620057577a23 */ /* 0x000fe40000000861 */
[----:B------:R-:W-:Y:S01]  /*2230*/  FFMA R120, R120, c[0x0][0x188], -R27 ;  /* 0x0000620078787a23 */ /* 0x000fe2000000081b */
[----:B------:R-:W-:Y:S01]  /*2240*/  MUFU.EX2 R180, R89 ;  /* 0x0000005900b47308 */ /* 0x000fe20000000800 */
[----:B------:R-:W-:Y:S02]  /*2250*/  FMUL R92, R92, 1.4426950216293334961 ;  /* 0x3fb8aa3b5c5c7820 */ /* 0x000fe40000400000 */
[----:B------:R-:W-:-:S02]  /*2260*/  FMUL R73, R73, 1.4426950216293334961 ;  /* 0x3fb8aa3b49497820 */ /* 0x000fc40000400000 */
[----:B------:R-:W-:Y:S02]  /*2270*/  FMUL R90, R90, 1.4426950216293334961 ;  /* 0x3fb8aa3b5a5a7820 */ /* 0x000fe40000400000 */
[----:B------:R-:W-:Y:S01]  /*2280*/  FFMA R91, R91, c[0x0][0x188], -R97 ;  /* 0x000062005b5b7a23 */ /* 0x000fe20000000861 */
[----:B------:R4:W5:Y:S01]  /*2290*/  MUFU.EX2 R89, R86 ;  /* 0x0000005600597308 */ /* 0x0009620000000800 */
[----:B------:R-:W-:Y:S02]  /*22a0*/  FMUL R87, R87, 1.4426950216293334961 ;  /* 0x3fb8aa3b57577820 */ /* 0x000fe40000400000 */
[----:B------:R-:W-:Y:S01]  /*22b0*/  FMUL R114, R120, 1.4426950216293334961 ;  /* 0x3fb8aa3b78727820 */ /* 0x000fe20000400000 */
[----:B--2---:R-:W-:-:S04]  /*22c0*/  F2FP.BF16.PACK_AB R84, R199, R196 ;  /* 0x000000c4c754723e */ /* 0x004fc800000010ff */
[----:B------:R-:W-:Y:S01]  /*22d0*/  MUFU.EX2 R175, R105 ;  /* 0x0000006900af7308 */ /* 0x000fe20000000800 */
[----:B----4-:R-:W-:Y:S02]  /*22e0*/  FADD R86, R196, R199 ;  /* 0x000000c7c4567221 */ /* 0x010fe40000000000 */
[C---:B------:R-:W-:Y:S02]  /*22f0*/  FMUL R68, R101.reuse, R68 ;  /* 0x0000004465447220 */ /* 0x040fe40000400000 */
[----:B------:R-:W-:-:S03]  /*2300*/  FMUL R69, R101, R69 ;  /* 0x0000004565457220 */ /* 0x000fc60000400000 */
[----:B------:R2:W-:Y:S01]  /*2310*/  MUFU.EX2 R105, R73 ;  /* 0x0000004900697308 */ /* 0x0005e20000000800 */
[C---:B---3--:R-:W-:Y:S02]  /*2320*/  FMUL R70, R99.reuse, R70 ;  /* 0x0000004663467220 */ /* 0x048fe40000400000 */
[----:B------:R-:W-:-:S05]  /*2330*/  FMUL R71, R99, R71 ;  /* 0x0000004763477220 */ /* 0x000fca0000400000 */
[----:B------:R-:W-:Y:S01]  /*2340*/  MUFU.EX2 R178, R92 ;  /* 0x0000005c00b27308 */ /* 0x000fe20000000800 */
[----:B--2---:R-:W-:Y:S02]  /*2350*/  FMUL R73, R91, 1.4426950216293334961 ;  /* 0x3fb8aa3b5b497820 */ /* 0x004fe40000400000 */
[----:B------:R-:W-:Y:S01]  /*2360*/  FADD R91, R195, R86 ;  /* 0x00000056c35b7221 */ /* 0x000fe20000000000 */
[----:B------:R-:W-:-:S04]  /*2370*/  F2FP.BF16.PACK_AB R86, R190, R195 ;  /* 0x000000c3be56723e */ /* 0x000fc800000010ff */
[----:B------:R2:W-:Y:S01]  /*2380*/  MUFU.EX2 R120, R90 ;  /* 0x0000005a00787308 */ /* 0x0005e20000000800 */
[----:B------:R-:W-:-:S07]  /*2390*/  FFMA R100, R100, c[0x0][0x188], -R27 ;  /* 0x0000620064647a23 */ /* 0x000fce000000081b */
[----:B------:R3:W4:Y:S01]  /*23a0*/  MUFU.EX2 R92, R87 ;  /* 0x00000057005c7308 */ /* 0x0007220000000800 */
[----:B--2---:R-:W-:Y:S01]  /*23b0*/  FADD R90, R85, R128 ;  /* 0x00000080555a7221 */ /* 0x004fe20000000000 */
[----:B------:R-:W-:Y:S01]  /*23c0*/  F2FP.BF16.PACK_AB R85, R128, R85 ;  /* 0x000000558055723e */ /* 0x000fe200000010ff */
[----:B------:R-:W-:Y:S01]  /*23d0*/  FFMA R72, R72, c[0x0][0x188], -R27 ;  /* 0x0000620048487a23 */ /* 0x000fe2000000081b */
[----:B---3--:R-:W-:Y:S01]  /*23e0*/  F2FP.BF16.PACK_AB R87, R88, R93 ;  /* 0x0000005d5857723e */ /* 0x008fe200000010ff */
[----:B------:R-:W-:-:S03]  /*23f0*/  FMUL R64, R101, R64 ;  /* 0x0000004065407220 */ /* 0x000fc60000400000 */
[----:B------:R-:W2:Y:S01]  /*2400*/  MUFU.EX2 R73, R73 ;  /* 0x0000004900497308 */ /* 0x000ea20000000800 */
[----:B------:R-:W-:Y:S02]  /*2410*/  FMUL R66, R99, R66 ;  /* 0x0000004263427220 */ /* 0x000fe40000400000 */
[----:B------:R-:W-:Y:S01]  /*2420*/  FMUL R65, R101, R65 ;  /* 0x0000004165417220 */ /* 0x000fe20000400000 */
[----:B0-----:R-:W-:Y:S01]  /*2430*/  HMMA.16816.F32.BF16 R68, R84, R76, R68 ;  /* 0x0000004c5444723c */ /* 0x001fe20000041844 */
[----:B------:R-:W-:Y:S02]  /*2440*/  FMUL R67, R99, R67 ;  /* 0x0000004363437220 */ /* 0x000fe40000400000 */
[----:B------:R-:W-:Y:S02]  /*2450*/  FMUL R100, R100, 1.4426950216293334961 ;  /* 0x3fb8aa3b64647820 */ /* 0x000fe40000400000 */
[----:B------:R-:W-:Y:S02]  /*2460*/  FADD R91, R190, R91 ;  /* 0x0000005bbe5b7221 */ /* 0x000fe40000000000 */
[----:B------:R-:W-:-:S02]  /*2470*/  FADD R93, R93, R90 ;  /* 0x0000005a5d5d7221 */ /* 0x000fc40000000000 */
[----:B------:R-:W-:Y:S02]  /*2480*/  FMUL R72, R72, 1.4426950216293334961 ;  /* 0x3fb8aa3b48487820 */ /* 0x000fe40000400000 */
[----:B------:R-:W-:Y:S02]  /*2490*/  FFMA R117, R117, c[0x0][0x188], -R27 ;  /* 0x0000620075757a23 */ /* 0x000fe4000000081b */
[--C-:B------:R-:W-:Y:S01]  /*24a0*/  FFMA R94, R94, c[0x0][0x188], -R97.reuse ;  /* 0x000062005e5e7a23 */ /* 0x100fe20000000861 */
[----:B------:R-:W-:Y:S01]  /*24b0*/  MUFU.EX2 R170, R100 ;  /* 0x0000006400aa7308 */ /* 0x000fe20000000800 */
[----:B------:R-:W-:Y:S02]  /*24c0*/  FFMA R95, R95, c[0x0][0x188], -R97 ;  /* 0x000062005f5f7a23 */ /* 0x000fe40000000861 */
[----:B------:R-:W-:Y:S01]  /*24d0*/  FADD R90, R186, R91 ;  /* 0x0000005bba5a7221 */ /* 0x000fe20000000000 */
[----:B-1----:R-:W-:Y:S01]  /*24e0*/  HMMA.16816.F32.BF16 R64, R84, R80, R64 ;  /* 0x000000505440723c */ /* 0x002fe20000041840 */
[----:B------:R-:W-:Y:S01]  /*24f0*/  FADD R76, R88, R93 ;  /* 0x0000005d584c7221 */ /* 0x000fe20000000000 */
[----:B------:R-:W0:Y:S01]  /*2500*/  LDSM.16.M88.4 R84, [R25] ;  /* 0x000000001954783b */ /* 0x000e220000000200 */
[----:B------:R-:W-:Y:S01]  /*2510*/  FMUL R117, R117, 1.4426950216293334961 ;  /* 0x3fb8aa3b75757820 */ /* 0x000fe20000400000 */
[----:B------:R1:W-:Y:S01]  /*2520*/  MUFU.EX2 R100, R72 ;  /* 0x0000004800647308 */ /* 0x0003e20000000800 */
[----:B------:R-:W-:-:S02]  /*2530*/  FFMA R125, R125, c[0x0][0x188], -R27 ;  /* 0x000062007d7d7a23 */ /* 0x000fc4000000081b */
[----:B------:R-:W-:Y:S02]  /*2540*/  FMUL R95, R95, 1.4426950216293334961 ;  /* 0x3fb8aa3b5f5f7820 */ /* 0x000fe40000400000 */
[----:B-----5:R-:W-:Y:S02]  /*2550*/  FADD R77, R89, R76 ;  /* 0x0000004c594d7221 */ /* 0x020fe40000000000 */
[----:B-1----:R-:W-:Y:S02]  /*2560*/  FMUL R72, R94, 1.4426950216293334961 ;  /* 0x3fb8aa3b5e487820 */ /* 0x002fe40000400000 */
[----:B------:R-:W-:Y:S01]  /*2570*/  FADD R94, R189, R90 ;  /* 0x0000005abd5e7221 */ /* 0x000fe20000000000 */
[----:B------:R1:W-:Y:S01]  /*2580*/  MUFU.EX2 R171, R117 ;  /* 0x0000007500ab7308 */ /* 0x0003e20000000800 */
[----:B------:R-:W-:Y:S01]  /*2590*/  FFMA R96, R96, c[0x0][0x188], -R27 ;  /* 0x0000620060607a23 */ /* 0x000fe2000000081b */
[----:B------:R-:W-:Y:S01]  /*25a0*/  F2FP.BF16.PACK_AB R90, R180, R181 ;  /* 0x000000b5b45a723e */ /* 0x000fe200000010ff */
[----:B------:R-:W-:Y:S01]  /*25b0*/  FADD R181, R181, R94 ;  /* 0x0000005eb5b57221 */ /* 0x000fe20000000000 */
[C---:B----4-:R-:W-:Y:S01]  /*25c0*/  F2FP.BF16.PACK_AB R89, R92.reuse, R89 ;  /* 0x000000595c59723e */ /* 0x050fe200000010ff */
[----:B------:R-:W-:-:S02]  /*25d0*/  FADD R77, R92, R77 ;  /* 0x0000004d5c4d7221 */ /* 0x000fc40000000000 */
[----:B-1----:R-:W-:Y:S02]  /*25e0*/  FMUL R117, R125, 1.4426950216293334961 ;  /* 0x3fb8aa3b7d757820 */ /* 0x002fe40000400000 */
[----:B------:R1:W-:Y:S01]  /*25f0*/  MUFU.EX2 R125, R95 ;  /* 0x0000005f007d7308 */ /* 0x0003e20000000800 */
[----:B------:R-:W-:Y:S01]  /*2600*/  FMUL R96, R96, 1.4426950216293334961 ;  /* 0x3fb8aa3b60607820 */ /* 0x000fe20000400000 */
[----:B------:R-:W-:Y:S01]  /*2610*/  F2FP.BF16.PACK_AB R88, R189, R186 ;  /* 0x000000babd58723e */ /* 0x000fe200000010ff */
[----:B------:R-:W-:Y:S01]  /*2620*/  FFMA R98, R98, c[0x0][0x188], -R97 ;  /* 0x0000620062627a23 */ /* 0x000fe20000000861 */
[----:B--2---:R-:W-:Y:S01]  /*2630*/  F2FP.BF16.PACK_AB R91, R73, R120 ;  /* 0x00000078495b723e */ /* 0x004fe200000010ff */
[----:B------:R-:W-:Y:S01]  /*2640*/  FFMA R124, R124, c[0x0][0x188], -R27 ;  /* 0x000062007c7c7a23 */ /* 0x000fe2000000081b */
[----:B-1----:R-:W1:Y:S02]  /*2650*/  LDSM.16.M88.4 R92, [R25+0x800] ;  /* 0x00080000195c783b */ /* 0x002e640000000200 */
[----:B------:R-:W2:Y:S01]  /*2660*/  MUFU.EX2 R176, R96 ;  /* 0x0000006000b07308 */ /* 0x000ea20000000800 */
[----:B------:R-:W-:-:S02]  /*2670*/  FMUL R98, R98, 1.4426950216293334961 ;  /* 0x3fb8aa3b62627820 */ /* 0x000fc40000400000 */
[C---:B------:R-:W-:Y:S01]  /*2680*/  HMMA.16816.F32.BF16 R68, R88.reuse, R78, R68 ;  /* 0x0000004e5844723c */ /* 0x040fe20000041844 */
[----:B------:R-:W-:Y:S02]  /*2690*/  FMUL R112, R124, 1.4426950216293334961 ;  /* 0x3fb8aa3b7c707820 */ /* 0x000fe40000400000 */
[----:B------:R-:W-:Y:S02]  /*26a0*/  FADD R181, R180, R181 ;  /* 0x000000b5b4b57221 */ /* 0x000fe40000000000 */
[----:B------:R-:W3:Y:S02]  /*26b0*/  MUFU.EX2 R72, R72 ;  /* 0x0000004800487308 */ /* 0x000ee40000000800 */
[----:B------:R-:W-:Y:S01]  /*26c0*/  FADD R76, R178, R181 ;  /* 0x000000b5b24c7221 */ /* 0x000fe20000000000 */
[----:B------:R-:W-:Y:S01]  /*26d0*/  HMMA.16816.F32.BF16 R64, R88, R82, R64 ;  /* 0x000000525840723c */ /* 0x000fe20000041840 */
[----:B------:R-:W-:-:S04]  /*26e0*/  FFMA R102, R102, c[0x0][0x188], -R97 ;  /* 0x0000620066667a23 */ /* 0x000fc80000000861 */
[----:B------:R4:W5:Y:S01]  /*26f0*/  MUFU.EX2 R124, R98 ;  /* 0x00000062007c7308 */ /* 0x0009620000000800 */
[----:B------:R-:W-:Y:S02]  /*2700*/  FADD R120, R120, R77 ;  /* 0x0000004d78787221 */ /* 0x000fe40000000000 */
[----:B------:R-:W-:Y:S02]  /*2710*/  FADD R77, R179, R76 ;  /* 0x0000004cb34d7221 */ /* 0x000fe40000000000 */
[----:B------:R-:W-:Y:S02]  /*2720*/  FFMA R103, R103, c[0x0][0x188], -R97 ;  /* 0x0000620067677a23 */ /* 0x000fe40000000861 */
[----:B------:R-:W-:Y:S02]  /*2730*/  FADD R73, R73, R120 ;  /* 0x0000007849497221 */ /* 0x000fe40000000000 */
[----:B----4-:R-:W-:Y:S02]  /*2740*/  FMUL R98, R102, 1.4426950216293334961 ;  /* 0x3fb8aa3b66627820 */ /* 0x010fe40000400000 */
[----:B--2---:R-:W-:-:S02]  /*2750*/  FADD R78, R176, R77 ;  /* 0x0000004db04e7221 */ /* 0x004fc40000000000 */
[--C-:B------:R-:W-:Y:S02]  /*2760*/  FFMA R106, R106, c[0x0][0x188], -R97.reuse ;  /* 0x000062006a6a7a23 */ /* 0x100fe40000000861 */
[----:B------:R-:W-:Y:S01]  /*2770*/  FMUL R103, R103, 1.4426950216293334961 ;  /* 0x3fb8aa3b67677820 */ /* 0x000fe20000400000 */
[----:B------:R-:W2:Y:S01]  /*2780*/  MUFU.EX2 R98, R98 ;  /* 0x0000006200627308 */ /* 0x000ea20000000800 */
[----:B------:R-:W-:Y:S01]  /*2790*/  FFMA R107, R107, c[0x0][0x188], -R97 ;  /* 0x000062006b6b7a23 */ /* 0x000fe20000000861 */
[----:B------:R-:W-:Y:S01]  /*27a0*/  F2FP.BF16.PACK_AB R76, R179, R178 ;  /* 0x000000b2b34c723e */ /* 0x000fe200000010ff */
[----:B---3--:R-:W-:Y:S01]  /*27b0*/  FADD R80, R72, R73 ;  /* 0x0000004948507221 */ /* 0x008fe20000000000 */
[----:B------:R-:W-:Y:S01]  /*27c0*/  F2FP.BF16.PACK_AB R77, R125, R72 ;  /* 0x000000487d4d723e */ /* 0x000fe200000010ff */
[C---:B------:R-:W-:Y:S01]  /*27d0*/  FADD R81, R177.reuse, R78 ;  /* 0x0000004eb1517221 */ /* 0x040fe20000000000 */
[----:B------:R-:W-:Y:S01]  /*27e0*/  F2FP.BF16.PACK_AB R78, R177, R176 ;  /* 0x000000b0b14e723e */ /* 0x000fe200000010ff */
[----:B------:R-:W-:Y:S01]  /*27f0*/  FMUL R102, R106, 1.4426950216293334961 ;  /* 0x3fb8aa3b6a667820 */ /* 0x000fe20000400000 */
[----:B-----5:R-:W-:Y:S01]  /*2800*/  F2FP.BF16.PACK_AB R79, R129, R124 ;  /* 0x0000007c814f723e */ /* 0x020fe200000010ff */
[----:B------:R-:W-:Y:S01]  /*2810*/  FMUL R107, R107, 1.4426950216293334961 ;  /* 0x3fb8aa3b6b6b7820 */ /* 0x000fe20000400000 */
[----:B------:R-:W3:Y:S01]  /*2820*/  MUFU.EX2 R103, R103 ;  /* 0x0000006700677308 */ /* 0x000ee20000000800 */
[----:B------:R-:W-:-:S02]  /*2830*/  FFMA R108, R108, c[0x0][0x188], -R27 ;  /* 0x000062006c6c7a23 */ /* 0x000fc4000000081b */
[----:B------:R-:W-:Y:S02]  /*2840*/  FADD R73, R125, R80 ;  /* 0x000000507d497221 */ /* 0x000fe40000000000 */
[----:B------:R-:W-:Y:S02]  /*2850*/  FFMA R110, R110, c[0x0][0x188], -R97 ;  /* 0x000062006e6e7a23 */ /* 0x000fe40000000861 */
[----:B------:R-:W-:Y:S01]  /*2860*/  FADD R72, R170, R81 ;  /* 0x00000051aa487221 */ /* 0x000fe20000000000 */
[----:B------:R-:W4:Y:S01]  /*2870*/  MUFU.EX2 R102, R102 ;  /* 0x0000006600667308 */ /* 0x000f220000000800 */
[----:B------:R-:W-:Y:S01]  /*2880*/  FMUL R108, R108, 1.4426950216293334961 ;  /* 0x3fb8aa3b6c6c7820 */ /* 0x000fe20000400000 */
[----:B0-----:R-:W-:Y:S01]  /*2890*/  HMMA.16816.F32.BF16 R80, R76, R84, R68 ;  /* 0x000000544c50723c */ /* 0x001fe20000041844 */
[----:B------:R-:W-:Y:S02]  /*28a0*/  FFMA R109, R109, c[0x0][0x188], -R27 ;  /* 0x000062006d6d7a23 */ /* 0x000fe4000000081b */
[----:B------:R-:W-:-:S02]  /*28b0*/  FADD R124, R124, R73 ;  /* 0x000000497c7c7221 */ /* 0x000fc40000000000 */
[----:B------:R-:W-:Y:S01]  /*28c0*/  FFMA R116, R116, c[0x0][0x188], -R27 ;  /* 0x0000620074747a23 */ /* 0x000fe2000000081b */
[----:B------:R-:W0:Y:S01]  /*28d0*/  MUFU.EX2 R107, R107 ;  /* 0x0000006b006b7308 */ /* 0x000e220000000800 */
[--C-:B------:R-:W-:Y:S02]  /*28e0*/  FFMA R111, R111, c[0x0][0x188], -R97.reuse ;  /* 0x000062006f6f7a23 */ /* 0x100fe40000000861 */
[----:B------:R-:W-:Y:S02]  /*28f0*/  FMUL R106, R110, 1.4426950216293334961 ;  /* 0x3fb8aa3b6e6a7820 */ /* 0x000fe40000400000 */
[----:B------:R-:W-:Y:S02]  /*2900*/  FMUL R109, R109, 1.4426950216293334961 ;  /* 0x3fb8aa3b6d6d7820 */ /* 0x000fe40000400000 */
[----:B------:R-:W-:Y:S01]  /*2910*/  FADD R129, R129, R124 ;  /* 0x0000007c81817221 */ /* 0x000fe20000000000 */
[----:B------:R-:W5:Y:S01]  /*2920*/  MUFU.EX2 R168, R108 ;  /* 0x0000006c00a87308 */ /* 0x000f620000000800 */
[----:B------:R-:W-:Y:S01]  /*2930*/  FMUL R116, R116, 1.4426950216293334961 ;  /* 0x3fb8aa3b74747820 */ /* 0x000fe20000400000 */
[----:B-1----:R-:W-:Y:S01]  /*2940*/  HMMA.16816.F32.BF16 R64, R76, R92, R64 ;  /* 0x0000005c4c40723c */ /* 0x002fe20000041840 */
[----:B------:R-:W-:Y:S01]  /*2950*/  FFMA R118, R118, c[0x0][0x188], -R97 ;  /* 0x0000620076767a23 */ /* 0x000fe20000000861 */
[----:B------:R-:W1:Y:S01]  /*2960*/  LDSM.16.M88.4 R76, [R17+0x80] ;  /* 0x00008000114c783b */ /* 0x000e620000000200 */
[----:B------:R-:W-:-:S02]  /*2970*/  FMUL R111, R111, 1.4426950216293334961 ;  /* 0x3fb8aa3b6f6f7820 */ /* 0x000fc40000400000 */
[----:B------:R-:W-:Y:S01]  /*2980*/  FADD R89, R173, R72 ;  /* 0x00000048ad597221 */ /* 0x000fe20000000000 */
[----:B------:R-:W0:Y:S01]  /*2990*/  MUFU.EX2 R169, R109 ;  /* 0x0000006d00a97308 */ /* 0x000e220000000800 */
[----:B--2---:R-:W-:Y:S02]  /*29a0*/  FADD R72, R98, R129 ;  /* 0x0000008162487221 */ /* 0x004fe40000000000 */
[----:B------:R-:W-:Y:S02]  /*29b0*/  FFMA R119, R119, c[0x0][0x188], -R97 ;  /* 0x0000620077777a23 */ /* 0x000fe40000000861 */
[----:B------:R-:W-:-:S03]  /*29c0*/  FMUL R110, R118, 1.4426950216293334961 ;  /* 0x3fb8aa3b766e7820 */ /* 0x000fc60000400000 */
[----:B------:R-:W2:Y:S01]  /*29d0*/  MUFU.EX2 R106, R106 ;  /* 0x0000006a006a7308 */ /* 0x000ea20000000800 */
[----:B------:R-:W-:Y:S02]  /*29e0*/  FADD R70, R172, R89 ;  /* 0x00000059ac467221 */ /* 0x000fe40000000000 */
[----:B---3--:R-:W-:Y:S02]  /*29f0*/  FADD R71, R103, R72 ;  /* 0x0000004867477221 */ /* 0x008fe40000000000 */
[----:B------:R-:W-:Y:S01]  /*2a00*/  FFMA R122, R122, c[0x0][0x188], -R97 ;  /* 0x000062007a7a7a23 */ /* 0x000fe20000000861 */
[----:B------:R-:W-:Y:S02]  /*2a10*/  F2FP.BF16.PACK_AB R68, R173, R170 ;  /* 0x000000aaad44723e */ /* 0x000fe400000010ff */
[----:B------:R-:W3:Y:S01]  /*2a20*/  MUFU.EX2 R116, R116 ;  /* 0x0000007400747308 */ /* 0x000ee20000000800 */
[----:B------:R-:W-:Y:S01]  /*2a30*/  FMUL R119, R119, 1.4426950216293334961 ;  /* 0x3fb8aa3b77777820 */ /* 0x000fe20000400000 */
[----:B------:R-:W-:Y:S01]  /*2a40*/  F2FP.BF16.PACK_AB R69, R103, R98 ;  /* 0x000000626745723e */ /* 0x000fe200000010ff */
[C---:B------:R-:W-:Y:S01]  /*2a50*/  FADD R73, R175.reuse, R70 ;  /* 0x00000046af497221 */ /* 0x040fe20000000000 */
[----:B------:R-:W-:Y:S01]  /*2a60*/  F2FP.BF16.PACK_AB R70, R175, R172 ;  /* 0x000000acaf46723e */ /* 0x000fe200000010ff */
[----:B----4-:R-:W-:-:S03]  /*2a70*/  FADD R72, R102, R71 ;  /* 0x0000004766487221 */ /* 0x010fc60000000000 */
[----:B------:R-:W4:Y:S01]  /*2a80*/  MUFU.EX2 R111, R111 ;  /* 0x0000006f006f7308 */ /* 0x000f220000000800 */
[----:B0-----:R-:W-:Y:S01]  /*2a90*/  F2FP.BF16.PACK_AB R71, R107, R102 ;  /* 0x000000666b47723e */ /* 0x001fe200000010ff */
[----:B------:R-:W-:Y:S01]  /*2aa0*/  FFMA R121, R121, c[0x0][0x188], -R27 ;  /* 0x0000620079797a23 */ /* 0x000fe2000000081b */
[----:B------:R-:W0:Y:S01]  /*2ab0*/  LDSM.16.M88.4 R88, [R17+0x880] ;  /* 0x000880001158783b */ /* 0x000e220000000200 */
[--C-:B------:R-:W-:Y:S02]  /*2ac0*/  FFMA R123, R123, c[0x0][0x188], -R97.reuse ;  /* 0x000062007b7b7a23 */ /* 0x100fe40000000861 */
[----:B------:R-:W-:Y:S02]  /*2ad0*/  FMUL R118, R122, 1.4426950216293334961 ;  /* 0x3fb8aa3b7a767820 */ /* 0x000fe40000400000 */
[----:B------:R-:W0:Y:S01]  /*2ae0*/  MUFU.EX2 R110, R110 ;  /* 0x0000006e006e7308 */ /* 0x000e220000000800 */
[----:B------:R-:W-:Y:S02]  /*2af0*/  FFMA R84, R74, c[0x0][0x188], -R97 ;  /* 0x000062004a547a23 */ /* 0x000fe40000000861 */
[----:B-----5:R-:W-:-:S02]  /*2b00*/  FADD R74, R168, R73 ;  /* 0x00000049a84a7221 */ /* 0x020fc40000000000 */
[----:B------:R-:W-:-:S03]  /*2b10*/  FADD R107, R107, R72 ;  /* 0x000000486b6b7221 */ /* 0x000fc60000000000 */
[----:B------:R-:W5:Y:S01]  /*2b20*/  MUFU.EX2 R119, R119 ;  /* 0x0000007700777308 */ /* 0x000f620000000800 */
[----:B------:R-:W-:Y:S01]  /*2b30*/  FMUL R121, R121, 1.4426950216293334961 ;  /* 0x3fb8aa3b79797820 */ /* 0x000fe20000400000 */
[----:B------:R-:W-:Y:S01]  /*2b40*/  HMMA.16816.F32.BF16 R80, R68, R86, R80 ;  /* 0x000000564450723c */ /* 0x000fe20000041850 */
[----:B------:R-:W-:Y:S02]  /*2b50*/  FFMA R126, R126, c[0x0][0x188], -R97 ;  /* 0x000062007e7e7a23 */ /* 0x000fe40000000861 */
[----:B------:R-:W-:Y:S02]  /*2b60*/  FMUL R123, R123, 1.4426950216293334961 ;  /* 0x3fb8aa3b7b7b7820 */ /* 0x000fe40000400000 */
[----:B------:R-:W-:Y:S01]  /*2b70*/  FADD R73, R169, R74 ;  /* 0x0000004aa9497221 */ /* 0x000fe20000000000 */
[----:B------:R-:W0:Y:S01]  /*2b80*/  MUFU.EX2 R114, R114 ;  /* 0x0000007200727308 */ /* 0x000e220000000800 */
[----:B--2---:R-:W-:Y:S02]  /*2b90*/  FADD R74, R106, R107 ;  /* 0x0000006b6a4a7221 */ /* 0x004fe40000000000 */
[----:B------:R-:W-:-:S02]  /*2ba0*/  FFMA R127, R127, c[0x0][0x188], -R97 ;  /* 0x000062007f7f7a23 */ /* 0x000fc40000000861 */
[----:B------:R-:W-:-:S03]  /*2bb0*/  FMUL R126, R126, 1.4426950216293334961 ;  /* 0x3fb8aa3b7e7e7820 */ /* 0x000fc60000400000 */
[----:B------:R-:W2:Y:S01]  /*2bc0*/  MUFU.EX2 R118, R118 ;  /* 0x0000007600767308 */ /* 0x000ea20000000800 */
[----:B---3--:R-:W-:Y:S02]  /*2bd0*/  FADD R86, R116, R73 ;  /* 0x0000004974567221 */ /* 0x008fe40000000000 */
[----:B----4-:R-:W-:Y:S02]  /*2be0*/  FADD R73, R111, R74 ;  /* 0x0000004a6f497221 */ /* 0x010fe40000000000 */
[----:B------:R-:W-:-:S03]  /*2bf0*/  FFMA R130, R130, c[0x0][0x188], -R97 ;  /* 0x0000620082827a23 */ /* 0x000fc60000000861 */
[----:B------:R-:W3:Y:S01]  /*2c00*/  MUFU.EX2 R121, R121 ;  /* 0x0000007900797308 */ /* 0x000ee20000000800 */
[----:B------:R-:W-:Y:S02]  /*2c10*/  FMUL R127, R127, 1.4426950216293334961 ;  /* 0x3fb8aa3b7f7f7820 */ /* 0x000fe40000400000 */
[----:B------:R-:W-:Y:S02]  /*2c20*/  FFMA R92, R75, c[0x0][0x188], -R97 ;  /* 0x000062004b5c7a23 */ /* 0x000fe40000000861 */
[----:B------:R-:W-:-:S03]  /*2c30*/  FADD R75, R171, R86 ;  /* 0x00000056ab4b7221 */ /* 0x000fc60000000000 */
[----:B------:R-:W4:Y:S01]  /*2c40*/  MUFU.EX2 R123, R123 ;  /* 0x0000007b007b7308 */ /* 0x000f220000000800 */
[----:B0-----:R-:W-:Y:S01]  /*2c50*/  FADD R86, R110, R73 ;  /* 0x000000496e567221 */ /* 0x001fe20000000000 */
[----:B------:R-:W-:Y:S01]  /*2c60*/  HMMA.16816.F32.BF16 R68, R68, R94, R64 ;  /* 0x0000005e4444723c */ /* 0x000fe20000041840 */
[----:B------:R-:W-:Y:S02]  /*2c70*/  FFMA R131, R131, c[0x0][0x188], -R97 ;  /* 0x0000620083837a23 */ /* 0x000fe40000000861 */
[----:B------:R-:W-:-:S03]  /*2c80*/  FMUL R130, R130, 1.4426950216293334961 ;  /* 0x3fb8aa3b82827820 */ /* 0x000fc60000400000 */
[----:B------:R-:W0:Y:S01]  /*2c90*/  MUFU.EX2 R112, R112 ;  /* 0x0000007000707308 */ /* 0x000e220000000800 */
[----:B-----5:R-:W-:-:S07]  /*2ca0*/  FADD R65, R119, R86 ;  /* 0x0000005677417221 */ /* 0x020fce0000000000 */
[----:B------:R-:W5:Y:S01]  /*2cb0*/  MUFU.EX2 R126, R126 ;  /* 0x0000007e007e7308 */ /* 0x000f620000000800 */
[----:B------:R-:W-:Y:S02]  /*2cc0*/  FFMA R132, R132, c[0x0][0x188], -R27 ;  /* 0x0000620084847a23 */ /* 0x000fe4000000081b */
[----:B------:R-:W-:Y:S02]  /*2cd0*/  FFMA R134, R134, c[0x0][0x188], -R97 ;  /* 0x0000620086867a23 */ /* 0x000fe40000000861 */
[----:B------:R-:W-:-:S03]  /*2ce0*/  FMUL R131, R131, 1.4426950216293334961 ;  /* 0x3fb8aa3b83837820 */ /* 0x000fc60000400000 */
[----:B------:R-:W0:Y:S01]  /*2cf0*/  MUFU.EX2 R117, R117 ;  /* 0x0000007500757308 */ /* 0x000e220000000800 */
[----:B------:R-:W-:Y:S01]  /*2d00*/  FADD R64, R114, R75 ;  /* 0x0000004b72407221 */ /* 0x000fe20000000000 */
[----:B------:R-:W-:Y:S01]  /*2d10*/  F2FP.BF16.PACK_AB R72, R169, R168 ;  /* 0x000000a8a948723e */ /* 0x000fe200000010ff */
[----:B--2---:R-:W-:Y:S01]  /*2d20*/  FADD R66, R118, R65 ;  /* 0x0000004176427221 */ /* 0x004fe20000000000 */
[----:B------:R-:W-:-:S04]  /*2d30*/  F2FP.BF16.PACK_AB R74, R171, R116 ;  /* 0x00000074ab4a723e */ /* 0x000fc800000010ff */
[----:B------:R-:W2:Y:S01]  /*2d40*/  MUFU.EX2 R127, R127 ;  /* 0x0000007f007f7308 */ /* 0x000ea20000000800 */
[----:B------:R-:W-:Y:S02]  /*2d50*/  F2FP.BF16.PACK_AB R73, R111, R106 ;  /* 0x0000006a6f49723e */ /* 0x000fe400000010ff */
[----:B------:R-:W-:Y:S01]  /*2d60*/  F2FP.BF16.PACK_AB R75, R119, R110 ;  /* 0x0000006e774b723e */ /* 0x000fe200000010ff */
[----:B------:R-:W-:Y:S02]  /*2d70*/  FMUL R108, R132, 1.4426950216293334961 ;  /* 0x3fb8aa3b846c7820 */ /* 0x000fe40000400000 */
[----:B------:R-:W-:Y:S02]  /*2d80*/  FFMA R133, R133, c[0x0][0x188], -R27 ;  /* 0x0000620085857a23 */ /* 0x000fe4000000081b */
[----:B------:R-:W0:Y:S01]  /*2d90*/  MUFU.EX2 R104, R104 ;  /* 0x0000006800687308 */ /* 0x000e220000000800 */
[----:B------:R-:W-:Y:S02]  /*2da0*/  FFMA R135, R135, c[0x0][0x188], -R97 ;  /* 0x0000620087877a23 */ /* 0x000fe40000000861 */
[----:B------:R-:W-:-:S05]  /*2db0*/  FMUL R134, R134, 1.4426950216293334961 ;  /* 0x3fb8aa3b86867820 */ /* 0x000fca0000400000 */
[----:B------:R-:W0:Y:S01]  /*2dc0*/  MUFU.EX2 R130, R130 ;  /* 0x0000008200827308 */ /* 0x000e220000000800 */
[----:B---3--:R-:W-:Y:S02]  /*2dd0*/  FADD R67, R121, R64 ;  /* 0x0000004079437221 */ /* 0x008fe40000000000 */
[----:B----4-:R-:W-:Y:S01]  /*2de0*/  FADD R85, R123, R66 ;  /* 0x000000427b557221 */ /* 0x010fe20000000000 */
[----:B-1----:R-:W-:Y:S01]  /*2df0*/  HMMA.16816.F32.BF16 R80, R72, R76, R80 ;  /* 0x0000004c4850723c */ /* 0x002fe20000041850 */
[----:B------:R-:W-:-:S03]  /*2e00*/  FMUL R115, R133, 1.4426950216293334961 ;  /* 0x3fb8aa3b85737820 */ /* 0x000fc60000400000 */
[----:B------:R-:W1:Y:S01]  /*2e10*/  MUFU.EX2 R113, R113 ;  /* 0x0000007100717308 */ /* 0x000e620000000800 */
[----:B------:R-:W-:Y:S02]  /*2e20*/  FFMA R136, R136, c[0x0][0x188], -R27 ;  /* 0x0000620088887a23 */ /* 0x000fe4000000081b */
[----:B------:R-:W-:Y:S02]  /*2e30*/  FFMA R138, R138, c[0x0][0x188], -R97 ;  /* 0x000062008a8a7a23 */ /* 0x000fe40000000861 */
[----:B------:R-:W-:-:S03]  /*2e40*/  FMUL R135, R135, 1.4426950216293334961 ;  /* 0x3fb8aa3b87877820 */ /* 0x000fc60000400000 */
[----:B------:R-:W3:Y:S01]  /*2e50*/  MUFU.EX2 R131, R131 ;  /* 0x0000008300837308 */ /* 0x000ee20000000800 */
[----:B0-----:R-:W-:Y:S02]  /*2e60*/  FADD R66, R112, R67 ;  /* 0x0000004370427221 */ /* 0x001fe40000000000 */
[----:B-----5:R-:W-:Y:S02]  /*2e70*/  FADD R76, R126, R85 ;  /* 0x000000557e4c7221 */ /* 0x020fe40000000000 */
[----:B------:R-:W-:-:S03]  /*2e80*/  FMUL R96, R136, 1.4426950216293334961 ;  /* 0x3fb8aa3b88607820 */ /* 0x000fc60000400000 */
[----:B------:R-:W0:Y:S01]  /*2e90*/  MUFU.EX2 R108, R108 ;  /* 0x0000006c006c7308 */ /* 0x000e220000000800 */
[----:B------:R-:W-:Y:S02]  /*2ea0*/  FFMA R137, R137, c[0x0][0x188], -R27 ;  /* 0x0000620089897a23 */ /* 0x000fe4000000081b */
[----:B------:R-:W-:-:S05]  /*2eb0*/  FMUL R138, R138, 1.4426950216293334961 ;  /* 0x3fb8aa3b8a8a7820 */ /* 0x000fca0000400000 */
[----:B------:R-:W4:Y:S01]  /*2ec0*/  MUFU.EX2 R134, R134 ;  /* 0x0000008600867308 */ /* 0x000f220000000800 */
[----:B------:R-:W-:Y:S02]  /*2ed0*/  FFMA R139, R139, c[0x0][0x188], -R97 ;  /* 0x000062008b8b7a23 */ /* 0x000fe40000000861 */
[----:B------:R-:W-:Y:S02]  /*2ee0*/  FADD R85, R117, R66 ;  /* 0x0000004275557221 */ /* 0x000fe40000000000 */
[----:B--2---:R-:W-:-:S03]  /*2ef0*/  FADD R87, R127, R76 ;  /* 0x0000004c7f577221 */ /* 0x004fc60000000000 */
[----:B------:R-:W2:Y:S01]  /*2f00*/  MUFU.EX2 R115, R115 ;  /* 0x0000007300737308 */ /* 0x000ea20000000800 */
[----:B------:R-:W-:Y:S02]  /*2f10*/  FMUL R109, R137, 1.4426950216293334961 ;  /* 0x3fb8aa3b896d7820 */ /* 0x000fe40000400000 */
[----:B------:R-:W-:-:S05]  /*2f20*/  FMUL R76, R84, 1.4426950216293334961 ;  /* 0x3fb8aa3b544c7820 */ /* 0x000fca0000400000 */
[----:B------:R-:W5:Y:S01]  /*2f30*/  MUFU.EX2 R135, R135 ;  /* 0x0000008700877308 */ /* 0x000f620000000800 */
[----:B------:R-:W-:Y:S02]  /*2f40*/  FMUL R139, R139, 1.4426950216293334961 ;  /* 0x3fb8aa3b8b8b7820 */ /* 0x000fe40000400000 */
[----:B------:R-:W-:Y:S02]  /*2f50*/  FADD R84, R104, R85 ;  /* 0x0000005568547221 */ /* 0x000fe40000000000 */
[----:B------:R-:W-:-:S03]  /*2f60*/  FADD R86, R130, R87 ;  /* 0x0000005782567221 */ /* 0x000fc60000000000 */
[----:B------:R-:W0:Y:S01]  /*2f70*/  MUFU.EX2 R96, R96 ;  /* 0x0000006000607308 */ /* 0x000e220000000800 */
[----:B------:R-:W-:Y:S07]  /*2f80*/  HMMA.16816.F32.BF16 R68, R72, R88, R68 ;  /* 0x000000584844723c */ /* 0x000fee0000041844 */
[----:B------:R-:W2:Y:S01]  /*2f90*/  MUFU.EX2 R138, R138 ;  /* 0x0000008a008a7308 */ /* 0x000ea20000000800 */
[----:B-1----:R-:W-:Y:S02]  /*2fa0*/  FADD R73, R113, R84 ;  /* 0x0000005471497221 */ /* 0x002fe40000000000 */
[----:B---3--:R-:W-:-:S05]  /*2fb0*/  FADD R75, R131, R86 ;  /* 0x00000056834b7221 */ /* 0x008fca0000000000 */
[----:B------:R-:W-:Y:S01]  /*2fc0*/  MUFU.EX2 R109, R109 ;  /* 0x0000006d006d7308 */ /* 0x000fe20000000800 */
[----:B------:R-:W-:Y:S01]  /*2fd0*/  FMUL R92, R92, 1.4426950216293334961 ;  /* 0x3fb8aa3b5c5c7820 */ /* 0x000fe20000400000 */
[----:B------:R-:W-:Y:S01]  /*2fe0*/  F2FP.BF16.PACK_AB R64, R121, R114 ;  /* 0x000000727940723e */ /* 0x000fe200000010ff */
[----:B0-----:R-:W-:Y:S01]  /*2ff0*/  FADD R94, R108, R73 ;  /* 0x000000496c5e7221 */ /* 0x001fe20000000000 */
[----:B------:R-:W-:-:S04]  /*3000*/  F2FP.BF16.PACK_AB R65, R123, R118 ;  /* 0x000000767b41723e */ /* 0x000fc800000010ff */
[----:B------:R-:W0:Y:S01]  /*3010*/  MUFU.EX2 R77, R139 ;  /* 0x0000008b004d7308 */ /* 0x000e220000000800 */
[----:B----4-:R-:W-:Y:S01]  /*3020*/  FADD R98, R134, R75 ;  /* 0x0000004b86627221 */ /* 0x010fe20000000000 */
[----:B------:R-:W-:Y:S01]  /*3030*/  F2FP.BF16.PACK_AB R66, R117, R112 ;  /* 0x000000707542723e */ /* 0x000fe200000010ff */
[----:B--2---:R-:W-:Y:S01]  /*3040*/  FADD R93, R115, R94 ;  /* 0x0000005e735d7221 */ /* 0x004fe20000000000 */
[----:B------:R-:W-:-:S04]  /*3050*/  F2FP.BF16.PACK_AB R67, R127, R126 ;  /* 0x0000007e7f43723e */ /* 0x000fc800000010ff */
[----:B------:R1:W2:Y:S01]  /*3060*/  MUFU.EX2 R88, R76 ;  /* 0x0000004c00587308 */ /* 0x0002a20000000800 */
[----:B-----5:R-:W-:Y:S01]  /*3070*/  FADD R95, R135, R98 ;  /* 0x00000062875f7221 */ /* 0x020fe20000000000 */
[----:B------:R-:W3:Y:S06]  /*3080*/  LDSM.16.M88.4 R84, [R25+0x80] ;  /* 0x000080001954783b */ /* 0x000eec0000000200 */
[----:B------:R-:W4:Y:S01]  /*3090*/  MUFU.EX2 R89, R92 ;  /* 0x0000005c00597308 */ /* 0x000f220000000800 */
[----:B------:R-:W-:Y:S01]  /*30a0*/  LDSM.16.M88.4 R72, [R25+0x880] ;  /* 0x000880001948783b */ /* 0x000fe20000000200 */
[----:B-1----:R-:W-:-:S02]  /*30b0*/  FADD R76, R96, R93 ;  /* 0x0000005d604c7221 */ /* 0x002fc40000000000 */
[----:B------:R-:W-:Y:S01]  /*30c0*/  FADD R94, R138, R95 ;  /* 0x0000005f8a5e7221 */ /* 0x000fe20000000000 */
[----:B------:R-:W-:Y:S03]  /*30d0*/  HMMA.16816.F32.BF16 R80, R64, R78, R80 ;  /* 0x0000004e4050723c */ /* 0x000fe60000041850 */
[----:B0-----:R-:W-:-:S04]  /*30e0*/  FADD R93, R77, R94 ;  /* 0x0000005e4d5d7221 */ /* 0x001fc80000000000 */
[----:B------:R-:W-:Y:S02]  /*30f0*/  FADD R79, R109, R76 ;  /* 0x0000004c6d4f7221 */ /* 0x000fe40000000000 */
[----:B--2---:R-:W-:Y:S02]  /*3100*/  FADD R78, R88, R93 ;  /* 0x0000005d584e7221 */ /* 0x004fe40000000000 */
[----:B------:R-:W-:Y:S02]  /*3110*/  FADD R76, R100, R79 ;  /* 0x0000004f644c7221 */ /* 0x000fe40000000000 */
[----:B----4-:R-:W-:Y:S02]  /*3120*/  FADD R78, R89, R78 ;  /* 0x0000004e594e7221 */ /* 0x010fe40000000000 */
[----:B------:R-:W-:Y:S01]  /*3130*/  FADD R76, R105, R76 ;  /* 0x0000004c694c7221 */ /* 0x000fe20000000000 */
[----:B------:R-:W-:Y:S02]  /*3140*/  HMMA.16816.F32.BF16 R68, R64, R90, R68 ;  /* 0x0000005a4044723c */ /* 0x000fe40000041844 */
[----:B------:R-:W0:Y:S04]  /*3150*/  SHFL.BFLY PT, R91, R78, 0x2, 0x1f ;  /* 0x0c401f004e5b7f89 */ /* 0x000e2800000e0000 */
[----:B------:R-:W1:Y:S01]  /*3160*/  SHFL.BFLY PT, R79, R76, 0x2, 0x1f ;  /* 0x0c401f004c4f7f89 */ /* 0x000e6200000e0000 */
[----:B------:R-:W-:-:S02]  /*3170*/  F2FP.BF16.PACK_AB R64, R113, R104 ;  /* 0x000000687140723e */ /* 0x000fc400000010ff */
[----:B------:R-:W-:Y:S02]  /*3180*/  F2FP.BF16.PACK_AB R65, R131, R130 ;  /* 0x000000828341723e */ /* 0x000fe400000010ff */
[----:B------:R-:W-:Y:S02]  /*3190*/  F2FP.BF16.PACK_AB R66, R115, R108 ;  /* 0x0000006c7342723e */ /* 0x000fe400000010ff */
[----:B------:R-:W-:-:S07]  /*31a0*/  F2FP.BF16.PACK_AB R67, R135, R134 ;  /* 0x000000868743723e */ /* 0x000fce00000010ff */
[----:B---3--:R-:W-:Y:S01]  /*31b0*/  HMMA.16816.F32.BF16 R80, R64, R84, R80 ;  /* 0x000000544050723c */ /* 0x008fe20000041850 */
[----:B0-----:R-:W-:-:S07]  /*31c0*/  FADD R91, R78, R91 ;  /* 0x0000005b4e5b7221 */ /* 0x001fce0000000000 */
[----:B------:R-:W-:Y:S07]  /*31d0*/  HMMA.16816.F32.BF16 R64, R64, R72, R68 ;  /* 0x000000484040723c */ /* 0x000fee0000041844 */
[----:B-1----:R-:W-:Y:S01]  /*31e0*/  FADD R72, R76, R79 ;  /* 0x0000004f4c487221 */ /* 0x002fe20000000000 */
[----:B------:R-:W0:Y:S04]  /*31f0*/  SHFL.BFLY PT, R84, R91, 0x1, 0x1f ;  /* 0x0c201f005b547f89 */ /* 0x000e2800000e0000 */
[----:B------:R-:W1:Y:S01]  /*3200*/  SHFL.BFLY PT, R73, R72, 0x1, 0x1f ;  /* 0x0c201f0048497f89 */ /* 0x000e6200000e0000 */
[----:B------:R-:W-:-:S02]  /*3210*/  IADD3 R9, R9, 0x80, RZ ;  /* 0x0000008009097810 */ /* 0x000fc40007ffe0ff */
[----:B------:R-:W-:Y:S02]  /*3220*/  F2FP.BF16.PACK_AB R76, R109, R96 ;  /* 0x000000606d4c723e */ /* 0x000fe400000010ff */
[----:B------:R-:W-:Y:S02]  /*3230*/  ISETP.GE.AND P0, PT, R9, c[0x0][0x1d0], PT ;  /* 0x0000740009007a0c */ /* 0x000fe40003f06270 */
[----:B------:R-:W-:Y:S02]  /*3240*/  F2FP.BF16.PACK_AB R77, R77, R138 ;  /* 0x0000008a4d4d723e */ /* 0x000fe400000010ff */
[----:B------:R-:W-:Y:S02]  /*3250*/  F2FP.BF16.PACK_AB R78, R105, R100 ;  /* 0x00000064694e723e */ /* 0x000fe400000010ff */
[----:B------:R-:W-:-:S07]  /*3260*/  F2FP.BF16.PACK_AB R79, R89, R88 ;  /* 0x00000058594f723e */ /* 0x000fce00000010ff */
[----:B------:R-:W-:Y:S01]  /*3270*/  HMMA.16816.F32.BF16 R64, R76, R74, R64 ;  /* 0x0000004a4c40723c */ /* 0x000fe20000041840 */
[----:B0-----:R-:W-:Y:S02]  /*3280*/  FADD R84, R91, R84 ;  /* 0x000000545b547221 */ /* 0x001fe40000000000 */
[----:B-1----:R-:W-:-:S04]  /*3290*/  FADD R73, R72, R73 ;  /* 0x0000004948497221 */ /* 0x002fc80000000000 */
[----:B------:R-:W-:Y:S01]  /*32a0*/  MOV R74, 0x80 ;  /* 0x00000080004a7802 */ /* 0x000fe20000000f00 */
[----:B------:R-:W-:Y:S01]  /*32b0*/  HMMA.16816.F32.BF16 R68, R76, R86, R80 ;  /* 0x000000564c44723c */ /* 0x000fe20000041850 */
[----:B------:R-:W-:Y:S01]  /*32c0*/  FFMA R26, R99, R26, R84 ;  /* 0x0000001a631a7223 */ /* 0x000fe20000000054 */
[----:B------:R-:W-:Y:S01]  /*32d0*/  MOV R182, R27 ;  /* 0x0000001b00b67202 */ /* 0x000fe20000000f00 */
[----:B------:R-:W-:Y:S01]  /*32e0*/  FFMA R10, R101, R10, R73 ;  /* 0x0000000a650a7223 */ /* 0x000fe20000000049 */
[----:B------:R-:W-:Y:S01]  /*32f0*/  MOV R174, R97 ;  /* 0x0000006100ae7202 */ /* 0x000fe20000000f00 */
[C---:B------:R-:W-:Y:S02]  /*3300*/  IMAD R7, R74.reuse, c[0x0][0x1b4], R7 ;  /* 0x00006d004a077a24 */ /* 0x040fe400078e0207 */
[----:B------:R-:W-:Y:S01]  /*3310*/  IMAD R15, R74, c[0x0][0x1a4], R15 ;  /* 0x000069004a0f7a24 */ /* 0x000fe200078e020f */
[----:B------:R-:W-:Y:S01]  /*3320*/  @P0 CALL.REL.NOINC `(.L_x_0) ;  /* 0x0000001000000944 */ /* 0x000fe20003c00000 */
[----:B------:R-:W-:Y:S05]  /*3330*/  BRA `(.L_x_1) ;  /* 0xffffda4000007947 */ /* 0x000fea000383ffff */
.L_x_0:
[----:B------:R-:W-:Y:S01]  /*3340*/  IMAD R6, R2, c[0x0][0x1c0], RZ ;  /* 0x0000700002067a24 */ /* 0x000fe200078e02ff */
[----:B------:R-:W-:Y:S01]  /*3350*/  SHF.R.S32.HI R15, RZ, 0x4, R0 ;  /* 0x00000004ff0f7819 */ /* 0x000fe20000011400 */
[----:B------:R-:W-:Y:S01]  /*3360*/  IMAD R8, R3, c[0x0][0x1c4], RZ ;  /* 0x0000710003087a24 */ /* 0x000fe200078e02ff */
[----:B------:R-:W-:Y:S01]  /*3370*/  LOP3.LUT R9, R0, 0x8, RZ, 0xc0, !PT ;  /* 0x0000000800097812 */ /* 0x000fe200078ec0ff */
[----:B------:R-:W-:Y:S01]  /*3380*/  BAR.SYNC.DEFER_BLOCKING 0x0 ;  /* 0x0000000000007b1d */ /* 0x000fe20000010000 */
[C---:B------:R-:W-:Y:S01]  /*3390*/  SHF.L.U32 R7, R6.reuse, 0x1, RZ ;  /* 0x0000000106077819 */ /* 0x040fe200000006ff */
[----:B------:R-:W-:Y:S01]  /*33a0*/  IMAD.HI R6, R6, 0x2, RZ ;  /* 0x0000000206067827 */ /* 0x000fe200078e02ff */
[----:B------:R-:W-:-:S02]  /*33b0*/  SHF.L.U32 R14, R8, 0x1, RZ ;  /* 0x00000001080e7819 */ /* 0x000fc400000006ff */
[----:B------:R-:W-:Y:S01]  /*33c0*/  SHF.R.U32.HI R9, RZ, 0x1, R9 ;  /* 0x00000001ff097819 */ /* 0x000fe20000011609 */
[----:B------:R-:W-:Y:S01]  /*33d0*/  IMAD R4, R4, c[0x0][0x1c8], RZ ;  /* 0x0000720004047a24 */ /* 0x000fe200078e02ff */
[----:B------:R-:W-:Y:S02]  /*33e0*/  IADD3 R23, P0, P1, R14, c[0x0][0x178], R7 ;  /* 0x00005e000e177a10 */ /* 0x000fe4000791e007 */
[----:B------:R-:W-:Y:S02]  /*33f0*/  SGXT R7, R15, 0x1 ;  /* 0x000000010f07781a */ /* 0x000fe40000000200 */
[----:B------:R-:W-:Y:S02]  /*3400*/  MOV R15, R10 ;  /* 0x0000000a000f7202 */ /* 0x000fe40000000f00 */
[----:B------:R-:W-:Y:S01]  /*3410*/  LOP3.LUT R10, R7, 0x204, RZ, 0xc0, !PT ;  /* 0x00000204070a7812 */ /* 0x000fe200078ec0ff */
[----:B------:R-:W-:Y:S01]  /*3420*/  IMAD.HI R7, R8, 0x2, RZ ;  /* 0x0000000208077827 */ /* 0x000fe200078e02ff */
[----:B------:R-:W-:-:S02]  /*3430*/  SHF.R.S32.HI R8, RZ, 0x3, R0 ;  /* 0x00000003ff087819 */ /* 0x000fc40000011400 */
[----:B------:R-:W-:Y:S02]  /*3440*/  FSETP.GT.AND P2, PT, |R15|, 8.50705917302346158658e+37, PT ;  /* 0x7e8000000f00780b */ /* 0x000fe40003f44200 */
[----:B------:R-:W-:Y:S02]  /*3450*/  IADD3.X R24, R7, c[0x0][0x17c], R6, P0, P1 ;  /* 0x00005f0007187a10 */ /* 0x000fe400007e2406 */
[----:B------:R-:W-:Y:S02]  /*3460*/  SGXT R6, R8, 0x1 ;  /* 0x000000010806781a */ /* 0x000fe40000000200 */
[C---:B------:R-:W-:Y:S02]  /*3470*/  FSETP.GEU.AND P6, PT, |R15|.reuse, 1.175494350822287508e-38, PT ;  /* 0x008000000f00780b */ /* 0x040fe40003fce200 */
[----:B------:R-:W-:Y:S01]  /*3480*/  LOP3.LUT R8, R6, 0x140, RZ, 0xc0, !PT ;  /* 0x0000014006087812 */ /* 0x000fe200078ec0ff */
[C---:B------:R-:W-:Y:S01]  /*3490*/  FMUL R6, R15.reuse, 8388608 ;  /* 0x4b0000000f067820 */ /* 0x040fe20000400000 */
[----:B------:R-:W-:-:S02]  /*34a0*/  FSETP.GEU.AND P4, PT, R15, 1.175494350822287508e-38, PT ;  /* 0x008000000f00780b */ /* 0x000fc40003f8e000 */
[----:B------:R-:W-:Y:S01]  /*34b0*/  LEA R22, R12, R9, 0x2 ;  /* 0x000000090c167211 */ /* 0x000fe200078e10ff */
[----:B------:R-:W-:Y:S01]  /*34c0*/  @P2 FMUL R65, R65, 0.25 ;  /* 0x3e80000041412820 */ /* 0x000fe20000400000 */
[--C-:B------:R-:W-:Y:S01]  /*34d0*/  SHF.R.S32.HI R9, RZ, 0x5, R0.reuse ;  /* 0x00000005ff097819 */ /* 0x100fe20000011400 */
[----:B------:R-:W-:Y:S01]  /*34e0*/  @P2 FMUL R64, R64, 0.25 ;  /* 0x3e80000040402820 */ /* 0x000fe20000400000 */
[----:B------:R-:W-:Y:S01]  /*34f0*/  FSETP.GT.AND P3, PT, |R26|, 8.50705917302346158658e+37, PT ;  /* 0x7e8000001a00780b */ /* 0x000fe20003f64200 */
[----:B------:R-:W-:Y:S01]  /*3500*/  @P2 FMUL R69, R69, 0.25 ;  /* 0x3e80000045452820 */ /* 0x000fe20000400000 */
[----:B------:R-:W-:Y:S01]  /*3510*/  LOP3.LUT R7, R8, 0x38, R11, 0xf8, !PT ;  /* 0x0000003808077812 */ /* 0x000fe200078ef80b */
[----:B------:R-:W-:Y:S01]  /*3520*/  @P2 FMUL R68, R68, 0.25 ;  /* 0x3e80000044442820 */ /* 0x000fe20000400000 */
[----:B------:R-:W-:Y:S01]  /*3530*/  FSEL R28, R6, R15, !P4 ;  /* 0x0000000f061c7208 */ /* 0x000fe20006000000 */
[----:B------:R-:W-:Y:S01]  /*3540*/  @P2 FMUL R15, R15, 0.25 ;  /* 0x3e8000000f0f2820 */ /* 0x000fe20000400000 */
[----:B------:R-:W-:Y:S01]  /*3550*/  SGXT R8, R9, 0x1 ;  /* 0x000000010908781a */ /* 0x000fe20000000200 */
[----:B------:R-:W-:Y:S01]  /*3560*/  @!P6 FMUL R65, R65, 16777216 ;  /* 0x4b8000004141e820 */ /* 0x000fe20000400000 */
[----:B------:R-:W-:Y:S01]  /*3570*/  FSETP.GEU.AND P5, PT, |R26|, 1.175494350822287508e-38, PT ;  /* 0x008000001a00780b */ /* 0x000fe20003fae200 */
[----:B------:R-:W-:Y:S01]  /*3580*/  @!P6 FMUL R15, R15, 16777216 ;  /* 0x4b8000000f0fe820 */ /* 0x000fe20000400000 */
[----:B------:R-:W-:Y:S01]  /*3590*/  LOP3.LUT R9, R7, 0x40, R0, 0x78, !PT ;  /* 0x0000004007097812 */ /* 0x000fe200078e7800 */
[----:B------:R-:W-:Y:S01]  /*35a0*/  @!P6 FMUL R64, R64, 16777216 ;  /* 0x4b8000004040e820 */ /* 0x000fe20000400000 */
[C---:B------:R-:W-:Y:S01]  /*35b0*/  LOP3.LUT P0, RZ, R0.reuse, 0x60, RZ, 0xc0, !PT ;  /* 0x0000006000ff7812 */ /* 0x040fe2000780c0ff */
[----:B------:R-:W0:Y:S01]  /*35c0*/  MUFU.RCP R6, R15 ;  /* 0x0000000f00067308 */ /* 0x000e220000001000 */
[----:B------:R-:W-:Y:S01]  /*35d0*/  SHF.L.U32 R7, R0, 0x6, RZ ;  /* 0x0000000600077819 */ /* 0x000fe200000006ff */
[C---:B------:R-:W-:Y:S01]  /*35e0*/  FMUL R0, R26.reuse, 8388608 ;  /* 0x4b0000001a007820 */ /* 0x040fe20000400000 */
[----:B------:R-:W-:Y:S01]  /*35f0*/  FSETP.GEU.AND P1, PT, R26, 1.175494350822287508e-38, PT ;  /* 0x008000001a00780b */ /* 0x000fe20003f2e000 */
[----:B------:R-:W-:Y:S01]  /*3600*/  @!P6 FMUL R69, R69, 16777216 ;  /* 0x4b8000004545e820 */ /* 0x000fe20000400000 */
[----:B------:R-:W-:Y:S01]  /*3610*/  LEA R10, R13, R10, 0x2 ;  /* 0x0000000a0d0a7211 */ /* 0x000fe200078e10ff */
[----:B------:R-:W-:Y:S01]  /*3620*/  @!P6 FMUL R68, R68, 16777216 ;  /* 0x4b8000004444e820 */ /* 0x000fe20000400000 */
[----:B------:R-:W-:Y:S01]  /*3630*/  FSEL R29, R0, R26, !P1 ;  /* 0x0000001a001d7208 */ /* 0x000fe20004800000 */
[----:B------:R-:W-:Y:S01]  /*3640*/  @P3 FMUL R26, R26, 0.25 ;  /* 0x3e8000001a1a3820 */ /* 0x000fe20000400000 */
[----:B------:R-:W-:Y:S01]  /*3650*/  IADD3 R21, R10, R9, RZ ;  /* 0x000000090a157210 */ /* 0x000fe20007ffe0ff */
[----:B------:R-:W-:Y:S01]  /*3660*/  @P3 FMUL R67, R67, 0.25 ;  /* 0x3e80000043433820 */ /* 0x000fe20000400000 */
[----:B------:R-:W-:Y:S01]  /*3670*/  LOP3.LUT R8, R8, 0x204, RZ, 0xc0, !PT ;  /* 0x0000020408087812 */ /* 0x000fe200078ec0ff */
[----:B------:R-:W-:Y:S01]  /*3680*/  @!P5 FMUL R26, R26, 16777216 ;  /* 0x4b8000001a1ad820 */ /* 0x000fe20000400000 */
[----:B------:R-:W-:Y:S01]  /*3690*/  IADD3 R0, R28, -0x3f3504f3, RZ ;  /* 0xc0cafb0d1c007810 */ /* 0x000fe20007ffe0ff */
[----:B------:R-:W-:Y:S01]  /*36a0*/  @P3 FMUL R66, R66, 0.25 ;  /* 0x3e80000042423820 */ /* 0x000fe20000400000 */
[----:B------:R-:W-:Y:S01]  /*36b0*/  LOP3.LUT R8, R8, 0x3c, R5, 0x78, !PT ;  /* 0x0000003c08087812 */ /* 0x000fe200078e7805 */
[----:B------:R-:W1:Y:S01]  /*36c0*/  MUFU.RCP R9, R26 ;  /* 0x0000001a00097308 */ /* 0x000e620000001000 */
[C---:B0-----:R-:W-:Y:S01]  /*36d0*/  FMUL R14, R6.reuse, R65 ;  /* 0x00000041060e7220 */ /* 0x041fe20000400000 */
[----:B------:R-:W-:Y:S01]  /*36e0*/  MOV R25, 0x3dc6b27f ;  /* 0x3dc6b27f00197802 */ /* 0x000fe20000000f00 */
[----:B------:R-:W-:Y:S01]  /*36f0*/  FMUL R15, R6, R64 ;  /* 0x00000040060f7220 */ /* 0x000fe20000400000 */
[----:B------:R-:W-:Y:S01]  /*3700*/  LOP3.LUT R20, R8, 0x40, R7, 0xf8, !PT ;  /* 0x0000004008147812 */ /* 0x000fe200078ef807 */
[C---:B------:R-:W-:Y:S01]  /*3710*/  FMUL R19, R6.reuse, R69 ;  /* 0x0000004506137220 */ /* 0x040fe20000400000 */
[----:B------:R-:W-:Y:S01]  /*3720*/  IADD3 R7, R29, -0x3f3504f3, RZ ;  /* 0xc0cafb0d1d077810 */ /* 0x000fe20007ffe0ff */
[----:B------:R-:W-:Y:S01]  /*3730*/  FMUL R18, R6, R68 ;  /* 0x0000004406127220 */ /* 0x000fe20000400000 */
[----:B------:R-:W-:Y:S01]  /*3740*/  LOP3.LUT R6, R0, 0xff800000, RZ, 0xc0, !PT ;  /* 0xff80000000067812 */ /* 0x000fe200078ec0ff */
[----:B------:R-:W-:Y:S01]  /*3750*/  @P3 FMUL R71, R71, 0.25 ;  /* 0x3e80000047473820 */ /* 0x000fe20000400000 */
[----:B------:R-:W-:Y:S01]  /*3760*/  LOP3.LUT R10, R7, 0xff800000, RZ, 0xc0, !PT ;  /* 0xff800000070a7812 */ /* 0x000fe200078ec0ff */
[----:B------:R-:W-:Y:S01]  /*3770*/  @P3 FMUL R70, R70, 0.25 ;  /* 0x3e80000046463820 */ /* 0x000fe20000400000 */
[----:B------:R-:W-:Y:S01]  /*3780*/  IADD3 R0, R28, -R6, RZ ;  /* 0x800000061c007210 */ /* 0x000fe20007ffe0ff */
[----:B------:R-:W-:Y:S01]  /*3790*/  @!P5 FMUL R67, R67, 16777216 ;  /* 0x4b8000004343d820 */ /* 0x000fe20000400000 */
[----:B------:R-:W-:Y:S01]  /*37a0*/  IADD3 R7, R29, -R10, RZ ;  /* 0x8000000a1d077210 */ /* 0x000fe20007ffe0ff */
[----:B------:R-:W-:Y:S01]  /*37b0*/  @!P5 FMUL R66, R66, 16777216 ;  /* 0x4b8000004242d820 */ /* 0x000fe20000400000 */
[----:B------:R-:W-:Y:S01]  /*37c0*/  F2FP.BF16.PACK_AB R15, R15, R18 ;  /* 0x000000120f0f723e */ /* 0x000fe200000010ff */
[----:B------:R-:W-:Y:S01]  /*37d0*/  @!P5 FMUL R71, R71, 16777216 ;  /* 0x4b8000004747d820 */ /* 0x000fe20000400000 */
[----:B------:R-:W-:Y:S01]  /*37e0*/  F2FP.BF16.PACK_AB R14, R14, R19 ;  /* 0x000000130e0e723e */ /* 0x000fe200000010ff */
[----:B------:R-:W-:Y:S01]  /*37f0*/  @!P5 FMUL R70, R70, 16777216 ;  /* 0x4b8000004646d820 */ /* 0x000fe20000400000 */
[----:B------:R-:W-:Y:S01]  /*3800*/  LOP3.LUT R18, R20, 0x40, RZ, 0x3c, !PT ;  /* 0x0000004014127812 */ /* 0x000fe200078e3cff */
[----:B------:R-:W-:Y:S01]  /*3810*/  FADD R8, R0, -1 ;  /* 0xbf80000000087421 */ /* 0x000fe20000000000 */
[----:B------:R-:W-:Y:S01]  /*3820*/  STS [R20], R15 ;  /* 0x0000000f14007388 */ /* 0x000fe20000000800 */
[C---:B-1----:R-:W-:Y:S01]  /*3830*/  FMUL R0, R9.reuse, R67 ;  /* 0x0000004309007220 */ /* 0x042fe20000400000 */
[----:B------:R-:W-:Y:S01]  /*3840*/  ISETP.GE.U32.AND P2, PT, R28, 0x7f800000, PT ;  /* 0x7f8000001c00780c */ /* 0x000fe20003f46070 */
[C---:B------:R-:W-:Y:S01]  /*3850*/  FMUL R13, R9.reuse, R66 ;  /* 0x00000042090d7220 */ /* 0x040fe20000400000 */
[----:B------:R0:W-:Y:S01]  /*3860*/  STS [R20+0x80], R14 ;  /* 0x0000800e14007388 */ /* 0x0001e20000000800 */
[----:B------:R-:W-:Y:S01]  /*3870*/  FMUL R17, R9, R71 ;  /* 0x0000004709117220 */ /* 0x000fe20000400000 */
[----:B------:R-:W-:Y:S01]  /*3880*/  ISETP.GE.U32.AND P3, PT, R29, 0x7f800000, PT ;  /* 0x7f8000001d00780c */ /* 0x000fe20003f66070 */
[----:B------:R-:W-:Y:S01]  /*3890*/  FMUL R16, R9, R70 ;  /* 0x0000004609107220 */ /* 0x000fe20000400000 */
[----:B------:R-:W-:Y:S01]  /*38a0*/  LOP3.LUT R11, R11, 0x38, RZ, 0xc0, !PT ;  /* 0x000000380b0b7812 */ /* 0x000fe200078ec0ff */
[----:B------:R-:W-:Y:S01]  /*38b0*/  FADD R12, R7, -1 ;  /* 0xbf800000070c7421 */ /* 0x000fe20000000000 */
[----:B------:R-:W-:Y:S01]  /*38c0*/  F2FP.BF16.PACK_AB R17, R0, R17 ;  /* 0x000000110011723e */ /* 0x000fe200000010ff */
[-C--:B------:R-:W-:Y:S01]  /*38d0*/  FFMA.FTZ R7, R8, R25.reuse, -0.16845393180847167969 ;  /* 0xbe2c7f3008077423 */ /* 0x080fe20000010019 */
[----:B------:R-:W-:Y:S01]  /*38e0*/  F2FP.BF16.PACK_AB R16, R13, R16 ;  /* 0x000000100d10723e */ /* 0x000fe200000010ff */
[----:B------:R-:W-:Y:S01]  /*38f0*/  FFMA.FTZ R9, R12, R25, -0.16845393180847167969 ;  /* 0xbe2c7f300c097423 */ /* 0x000fe20000010019 */
[----:B0-----:R-:W-:Y:S01]  /*3900*/  LOP3.LUT R14, R21, 0x4, RZ, 0x3c, !PT ;  /* 0x00000004150e7812 */ /* 0x001fe200078e3cff */
[----:B------:R-:W-:Y:S01]  /*3910*/  STS [R18+0x180], R17 ;  /* 0x0001801112007388 */ /* 0x000fe20000000800 */
[----:B------:R-:W-:Y:S01]  /*3920*/  FFMA.FTZ R7, R8, R7, 0.1716887056827545166 ;  /* 0x3e2fcf2a08077423 */ /* 0x000fe20000010007 */
[----:B------:R-:W-:Y:S01]  /*3930*/  FSEL R0, RZ, -23, P4 ;  /* 0xc1b80000ff007808 */ /* 0x000fe20002000000 */
[----:B------:R-:W-:Y:S01]  /*3940*/  FFMA.FTZ R9, R12, R9, 0.1716887056827545166 ;  /* 0x3e2fcf2a0c097423 */ /* 0x000fe20000010009 */
[----:B------:R-:W-:Y:S01]  /*3950*/  STS [R18+0x100], R16 ;  /* 0x0001001012007388 */ /* 0x000fe20000000800 */
[----:B------:R-:W-:Y:S01]  /*3960*/  FFMA.FTZ R7, R8, R7, -0.17900948226451873779 ;  /* 0xbe374e4308077423 */ /* 0x000fe20000010007 */
[----:B------:R-:W-:Y:S01]  /*3970*/  IADD3 R22, R11, R22, RZ ;  /* 0x000000160b167210 */ /* 0x000fe20007ffe0ff */
[----:B------:R-:W-:Y:S01]  /*3980*/  FFMA.FTZ R9, R12, R9, -0.17900948226451873779 ;  /* 0xbe374e430c097423 */ /* 0x000fe20000010009 */
[----:B------:R-:W-:Y:S01]  /*3990*/  BAR.SYNC.DEFER_BLOCKING 0x0 ;  /* 0x0000000000007b1d */ /* 0x000fe20000010000 */
[----:B------:R-:W-:Y:S01]  /*39a0*/  FFMA.FTZ R7, R8, R7, 0.20512372255325317383 ;  /* 0x3e520bf408077423 */ /* 0x000fe20000010007 */
[----:B------:R-:W-:Y:S01]  /*39b0*/  LOP3.LUT R5, R5, 0x78, RZ, 0xc0, !PT ;  /* 0x0000007805057812 */ /* 0x000fe200078ec0ff */
[----:B------:R-:W-:-:S02]  /*39c0*/  FFMA.FTZ R13, R12, R9, 0.20512372255325317383 ;  /* 0x3e520bf40c0d7423 */ /* 0x000fc40000010009 */
[----:B------:R-:W-:Y:S02]  /*39d0*/  FFMA.FTZ R9, R8, R7, -0.24046532809734344482 ;  /* 0xbe763c8b08097423 */ /* 0x000fe40000010007 */
[----:B------:R-:W-:Y:S01]  /*39e0*/  FFMA.FTZ R13, R12, R13, -0.24046532809734344482 ;  /* 0xbe763c8b0c0d7423 */ /* 0x000fe2000001000d */
[----:B------:R0:W-:Y:S01]  /*39f0*/  I2F R7, R6 ;  /* 0x0000000600077306 */ /* 0x0001e20000201400 */
[----:B------:R-:W-:Y:S02]  /*3a00*/  FFMA.FTZ R9, R8, R9, 0.28857114911079406738 ;  /* 0x3e93bf9908097423 */ /* 0x000fe40000010009 */
[----:B------:R-:W-:Y:S02]  /*3a10*/  FFMA.FTZ R13, R12, R13, 0.28857114911079406738 ;  /* 0x3e93bf990c0d7423 */ /* 0x000fe4000001000d */
[----:B------:R-:W-:Y:S02]  /*3a20*/  FFMA.FTZ R9, R8, R9, -0.36067417263984680176 ;  /* 0xbeb8aa4908097423 */ /* 0x000fe40000010009 */
[----:B------:R-:W-:-:S02]  /*3a30*/  FFMA.FTZ R15, R12, R13, -0.36067417263984680176 ;  /* 0xbeb8aa490c0f7423 */ /* 0x000fc4000001000d */
[----:B------:R-:W1:Y:S01]  /*3a40*/  I2F R13, R10 ;  /* 0x0000000a000d7306 */ /* 0x000e620000201400 */
[----:B------:R-:W-:Y:S01]  /*3a50*/  FFMA.FTZ R9, R8, R9, 0.48089820146560668945 ;  /* 0x3ef6384a08097423 */ /* 0x000fe20000010009 */
[----:B0-----:R-:W-:Y:S01]  /*3a60*/  FSEL R6, RZ, -23, P1 ;  /* 0xc1b80000ff067808 */ /* 0x001fe20000800000 */
[----:B------:R-:W-:Y:S01]  /*3a70*/  FFMA.FTZ R15, R12, R15, 0.48089820146560668945 ;  /* 0x3ef6384a0c0f7423 */ /* 0x000fe2000001000f */
[----:B------:R-:W-:Y:S01]  /*3a80*/  FSETP.NEU.AND P1, PT, R28, RZ, PT ;  /* 0x000000ff1c00720b */ /* 0x000fe20003f2d000 */
[----:B------:R-:W-:Y:S01]  /*3a90*/  FFMA.FTZ R9, R8, R9, -0.72134751081466674805 ;  /* 0xbf38aa3b08097423 */ /* 0x000fe20000010009 */
[----:B------:R-:W0:Y:S01]  /*3aa0*/  LDS R21, [R21] ;  /* 0x0000000015157984 */ /* 0x000e220000000800 */
[----:B------:R-:W-:Y:S02]  /*3ab0*/  FFMA.FTZ R15, R12, R15, -0.72134751081466674805 ;  /* 0xbf38aa3b0c0f7423 */ /* 0x000fe4000001000f */
[----:B------:R-:W-:Y:S01]  /*3ac0*/  FMUL R9, R8, R9 ;  /* 0x0000000908097220 */ /* 0x000fe20000400000 */
[----:B------:R2:W3:Y:S01]  /*3ad0*/  LDS R17, [R14] ;  /* 0x000000000e117984 */ /* 0x0004e20000000800 */
[----:B------:R-:W-:-:S02]  /*3ae0*/  FMUL R15, R12, R15 ;  /* 0x0000000f0c0f7220 */ /* 0x000fc40000400000 */
[----:B------:R-:W-:Y:S02]  /*3af0*/  FMUL R9, R8, R9 ;  /* 0x0000000908097220 */ /* 0x000fe40000400000 */
[C---:B------:R-:W-:Y:S02]  /*3b00*/  FMUL R15, R12.reuse, R15 ;  /* 0x0000000f0c0f7220 */ /* 0x040fe40000400000 */
[----:B-1----:R-:W-:Y:S01]  /*3b10*/  FFMA.FTZ R6, R13, 1.1920928955078125e-07, R6 ;  /* 0x340000000d067823 */ /* 0x002fe20000010006 */
[----:B--2---:R-:W-:Y:S01]  /*3b20*/  MOV R14, c[0x0][0x1c8] ;  /* 0x00007200000e7a02 */ /* 0x004fe20000000f00 */
[----:B------:R-:W-:Y:S02]  /*3b30*/  FFMA.FTZ R15, R12, 1.4426950216293334961, R15 ;  /* 0x3fb8aa3b0c0f7823 */ /* 0x000fe4000001000f */
[----:B------:R-:W-:Y:S01]  /*3b40*/  FFMA.FTZ R0, R7, 1.1920928955078125e-07, R0 ;  /* 0x3400000007007823 */ /* 0x000fe20000010000 */
[----:B------:R-:W-:Y:S01]  /*3b50*/  @P2 MOV R7, 0x7f800000 ;  /* 0x7f80000000072802 */ /* 0x000fe20000000f00 */
[----:B------:R-:W-:-:S02]  /*3b60*/  FFMA.FTZ R9, R8, 1.4426950216293334961, R9 ;  /* 0x3fb8aa3b08097823 */ /* 0x000fc40000010009 */
[----:B------:R-:W-:Y:S01]  /*3b70*/  FADD R15, R6, R15 ;  /* 0x0000000f060f7221 */ /* 0x000fe20000000000 */
[----:B------:R-:W-:Y:S01]  /*3b80*/  @P3 MOV R6, 0x7f800000 ;  /* 0x7f80000000063802 */ /* 0x000fe20000000f00 */
[----:B------:R-:W-:Y:S01]  /*3b90*/  FADD R0, R0, R9 ;  /* 0x0000000900007221 */ /* 0x000fe20000000000 */
[----:B------:R-:W-:Y:S01]  /*3ba0*/  LEA R9, R14, R4, 0x2 ;  /* 0x000000040e097211 */ /* 0x000fe200078e10ff */
[----:B------:R-:W-:Y:S01]  /*3bb0*/  @P2 FFMA.FTZ R0, R28, R7, +INF ;  /* 0x7f8000001c002423 */ /* 0x000fe20000010007 */
[C---:B------:R-:W-:Y:S01]  /*3bc0*/  FSETP.NEU.AND P2, PT, R29.reuse, RZ, PT ;  /* 0x000000ff1d00720b */ /* 0x040fe20003f4d000 */
[----:B------:R-:W-:Y:S01]  /*3bd0*/  @P3 FFMA.FTZ R15, R29, R6, +INF ;  /* 0x7f8000001d0f3423 */ /* 0x000fe20000010006 */
[----:B------:R-:W-:Y:S02]  /*3be0*/  LEA R13, R14, R9, 0x2 ;  /* 0x000000090e0d7211 */ /* 0x000fe400078e10ff */
[----:B------:R-:W-:Y:S02]  /*3bf0*/  LEA R6, P3, R4, R23, 0x1 ;  /* 0x0000001704067211 */ /* 0x000fe400078608ff */
[----:B------:R-:W-:-:S02]  /*3c00*/  LEA R14, R14, R13, 0x2 ;  /* 0x0000000d0e0e7211 */ /* 0x000fc400078e10ff */
[-C--:B------:R-:W-:Y:S02]  /*3c10*/  LEA.HI.X.SX32 R7, R4, R24.reuse, 0x1, P3 ;  /* 0x0000001804077211 */ /* 0x080fe400018f0eff */
[----:B------:R-:W-:Y:S02]  /*3c20*/  FSEL R0, R0, -INF , P1 ;  /* 0xff80000000007808 */ /* 0x000fe40000800000 */
[-C--:B------:R-:W-:Y:S02]  /*3c30*/  LEA R8, P4, R9, R23.reuse, 0x1 ;  /* 0x0000001709087211 */ /* 0x080fe400078808ff */
[----:B------:R-:W-:Y:S01]  /*3c40*/  FSEL R4, R15, -INF , P2 ;  /* 0xff8000000f047808 */ /* 0x000fe20001000000 */
[----:B------:R-:W-:Y:S01]  /*3c50*/  FFMA R96, R0, 0.69314718246459960938, R27 ;  /* 0x3f31721800607823 */ /* 0x000fe2000000001b */
[-C--:B------:R-:W-:Y:S01]  /*3c60*/  LEA R10, P5, R13, R23.reuse, 0x1 ;  /* 0x000000170d0a7211 */ /* 0x080fe200078a08ff */
[----:B0-----:R0:W-:Y:S01]  /*3c70*/  STG.E.U16 [R6.64], R21 ;  /* 0x0000001506007986 */ /* 0x0011e2000c101504 */
[----:B------:R-:W-:Y:S01]  /*3c80*/  LEA R12, P3, R14, R23, 0x1 ;  /* 0x000000170e0c7211 */ /* 0x000fe200078608ff */
[----:B------:R-:W-:Y:S01]  /*3c90*/  FFMA R97, R4, 0.69314718246459960938, R97 ;  /* 0x3f31721804617823 */ /* 0x000fe20000000061 */
[----:B------:R-:W-:-:S02]  /*3ca0*/  LEA.HI.X.SX32 R9, R9, R24, 0x1, P4 ;  /* 0x0000001809097211 */ /* 0x000fc400020f0eff */
[-C--:B------:R-:W-:Y:S02]  /*3cb0*/  LEA.HI.X.SX32 R11, R13, R24.reuse, 0x1, P5 ;  /* 0x000000180d0b7211 */ /* 0x080fe400028f0eff */
[----:B------:R-:W-:Y:S01]  /*3cc0*/  PRMT R0, R21, 0x7632, R0 ;  /* 0x0000763215007816 */ /* 0x000fe20000000000 */
[----:B---3--:R0:W-:Y:S01]  /*3cd0*/  STG.E.U16 [R8.64], R17 ;  /* 0x0000001108007986 */ /* 0x0081e2000c101504 */
[----:B------:R-:W-:Y:S02]  /*3ce0*/  LEA.HI.X.SX32 R13, R14, R24, 0x1, P3 ;  /* 0x000000180e0d7211 */ /* 0x000fe400018f0eff */
[----:B------:R-:W-:Y:S01]  /*3cf0*/  PRMT R4, R17, 0x7632, R4 ;  /* 0x0000763211047816 */ /* 0x000fe20000000004 */
[----:B------:R0:W-:Y:S04]  /*3d00*/  STG.E.U16 [R10.64], R0 ;  /* 0x000000000a007986 */ /* 0x0001e8000c101504 */
[----:B------:R0:W-:Y:S04]  /*3d10*/  STG.E.U16 [R12.64], R4 ;  /* 0x000000040c007986 */ /* 0x0001e8000c101504 */
[----:B------:R-:W-:Y:S06]  /*3d20*/  BAR.SYNC.DEFER_BLOCKING 0x0 ;  /* 0x0000000000007b1d */ /* 0x000fec0000010000 */
[----:B------:R0:W-:Y:S04]  /*3d30*/  STS.64 [R5], R96 ;  /* 0x0000006005007388 */ /* 0x0001e80000000a00 */
[----:B------:R-:W-:Y:S06]  /*3d40*/  BAR.SYNC.DEFER_BLOCKING 0x0 ;  /* 0x0000000000007b1d */ /* 0x000fec0000010000 */
[----:B------:R-:W-:Y:S05]  /*3d50*/  @P0 EXIT ;  /* 0x000000000000094d */ /* 0x000fea0003800000 */
[----:B0-----:R-:W0:Y:S01]  /*3d60*/  LDS R7, [R22] ;  /* 0x0000000016077984 */ /* 0x001e220000000800 */
[----:B------:R-:W-:Y:S01]  /*3d70*/  IMAD R2, R2, c[0x0][0x1cc], RZ ;  /* 0x0000730002027a24 */ /* 0x000fe200078e02ff */
[C---:B------:R-:W-:Y:S01]  /*3d80*/  SHF.L.U32 R5, R3.reuse, 0x2, RZ ;  /* 0x0000000203057819 */ /* 0x040fe200000006ff */
[----:B------:R-:W-:-:S03]  /*3d90*/  IMAD.HI R4, R3, 0x4, RZ ;  /* 0x0000000403047827 */ /* 0x000fc600078e02ff */
[C---:B------:R-:W-:Y:S01]  /*3da0*/  SHF.L.U32 R0, R2.reuse, 0x2, RZ ;  /* 0x0000000202007819 */ /* 0x040fe200000006ff */
[----:B------:R-:W-:-:S03]  /*3db0*/  IMAD.HI R3, R2, 0x4, RZ ;  /* 0x0000000402037827 */ /* 0x000fc600078e02ff */
[----:B------:R-:W-:-:S04]  /*3dc0*/  IADD3 R2, P0, P1, R5, c[0x0][0x180], R0 ;  /* 0x0000600005027a10 */ /* 0x000fc8000791e000 */
[----:B------:R-:W-:-:S05]  /*3dd0*/  IADD3.X R3, R4, c[0x0][0x184], R3, P0, P1 ;  /* 0x0000610004037a10 */ /* 0x000fca00007e2403 */
[----:B0-----:R-:W-:Y:S01]  /*3de0*/  STG.E [R2.64], R7 ;  /* 0x0000000702007986 */ /* 0x001fe2000c101904 */
[----:B------:R-:W-:Y:S05]  /*3df0*/  EXIT ;  /* 0x000000000000794d */ /* 0x000fea0003800000 */
.L_x_2:
[----:B------:R-:W-:-:S00]  /*3e00*/  BRA `(.L_x_2) ;  /* 0xfffffff000007947 */ /* 0x000fc0000383ffff */
[----:B------:R-:W-:-:S00]  /*3e10*/  NOP ;  /* 0x0000000000007918 */ /* 0x000fc00000000000 */
        /* <DEDUP_REMOVED lines=14> */
.L_x_3:


//--------------------- .nv.global.init           --------------------------
	.section	.nv.global.init,"aw",@progbits
.nv.global.init:
	.type		_$_str,@object
	.size		_$_str,(.L_0 - _$_str)
_$_str:
        /*0000*/ 	.byte	0x5f, 0x5f, 0x43, 0x55, 0x44, 0x41, 0x5f, 0x46, 0x54, 0x5a, 0x00
.L_0:


//--------------------- .nv.shared.attn_fwd       --------------------------
	.section	.nv.shared.attn_fwd,"aw",@nobits
	.sectionflags	@""
	.align	16
